//
// Generated by NVIDIA NVVM Compiler
//
// Compiler Build ID: CL-36424714
// Cuda compilation tools, release 13.0, V13.0.88
// Based on NVVM 20.0.0
//

.version 9.0
.target sm_100
.address_size 64

	// .globl	_Z5t_badi
.extern .func  (.param .b32 func_retval0) vprintf
(
	.param .b64 vprintf_param_0,
	.param .b64 vprintf_param_1
)
;
.global .align 1 .b8 $str[4] = {37, 100, 32};
.global .align 1 .b8 $str$1[2] = {10};

.visible .entry _Z5t_badi(
	.param .u32 _Z5t_badi_param_0
)
{
	.local .align 16 .b8 	__local_depot0[144];
	.reg .b64 	%SP;
	.reg .b64 	%SPL;
	.reg .pred 	%p<38>;
	.reg .b32 	%r<317>;
	.reg .b64 	%rd<78>;

	mov.u64 	%SPL, __local_depot0;
	cvta.local.u64 	%SP, %SPL;
	ld.param.u32 	%r53, [_Z5t_badi_param_0];
	add.u64 	%rd1, %SPL, 0;
	mov.u32 	%r1, %tid.x;
	shl.b32 	%r2, %r1, 5;
	or.b32  	%r3, %r2, 1;
	or.b32  	%r54, %r2, 2;
	or.b32  	%r55, %r2, 3;
	st.local.v4.u32 	[%rd1], {%r2, %r3, %r54, %r55};
	or.b32  	%r4, %r2, 4;
	or.b32  	%r5, %r2, 5;
	or.b32  	%r6, %r2, 6;
	or.b32  	%r7, %r2, 7;
	st.local.v4.u32 	[%rd1+16], {%r4, %r5, %r6, %r7};
	or.b32  	%r8, %r2, 8;
	or.b32  	%r9, %r2, 9;
	or.b32  	%r56, %r2, 10;
	or.b32  	%r57, %r2, 11;
	st.local.v4.u32 	[%rd1+32], {%r8, %r9, %r56, %r57};
	or.b32  	%r10, %r2, 12;
	or.b32  	%r11, %r2, 13;
	or.b32  	%r12, %r2, 14;
	or.b32  	%r13, %r2, 15;
	st.local.v4.u32 	[%rd1+48], {%r10, %r11, %r12, %r13};
	or.b32  	%r14, %r2, 16;
	or.b32  	%r15, %r2, 17;
	or.b32  	%r16, %r2, 18;
	or.b32  	%r17, %r2, 19;
	st.local.v4.u32 	[%rd1+64], {%r14, %r15, %r16, %r17};
	or.b32  	%r18, %r2, 20;
	or.b32  	%r19, %r2, 21;
	or.b32  	%r20, %r2, 22;
	or.b32  	%r21, %r2, 23;
	st.local.v4.u32 	[%rd1+80], {%r18, %r19, %r20, %r21};
	or.b32  	%r22, %r2, 24;
	or.b32  	%r23, %r2, 25;
	or.b32  	%r58, %r2, 26;
	or.b32  	%r59, %r2, 27;
	st.local.v4.u32 	[%rd1+96], {%r22, %r23, %r58, %r59};
	or.b32  	%r24, %r2, 28;
	or.b32  	%r60, %r2, 29;
	or.b32  	%r61, %r2, 30;
	or.b32  	%r62, %r2, 31;
	st.local.v4.u32 	[%rd1+112], {%r24, %r60, %r61, %r62};
	setp.lt.s32 	%p1, %r2, %r53;
	@%p1 bra 	$L__BB0_5;
	neg.s32 	%r313, %r1;
	mov.b32 	%r314, 0;
	add.u64 	%rd3, %SP, 128;
	mov.u64 	%rd5, $str;
	mov.u64 	%rd7, $str$1;
$L__BB0_2:
	setp.ne.s32 	%p2, %r313, 0;
	@%p2 bra 	$L__BB0_4;
	cvta.to.local.u64 	%rd4, %rd3;
	st.local.u32 	[%rd4], %r2;
	cvta.global.u64 	%rd6, %rd5;
	{ // callseq 0, 0
	.param .b64 param0;
	st.param.b64 	[param0], %rd6;
	.param .b64 param1;
	st.param.b64 	[param1], %rd3;
	.param .b32 retval0;
	call.uni (retval0), 
	vprintf, 
	(
	param0, 
	param1
	);
	ld.param.b32 	%r64, [retval0];
	} // callseq 0
	st.local.u32 	[%rd4], %r3;
	{ // callseq 1, 0
	.param .b64 param0;
	st.param.b64 	[param0], %rd6;
	.param .b64 param1;
	st.param.b64 	[param1], %rd3;
	.param .b32 retval0;
	call.uni (retval0), 
	vprintf, 
	(
	param0, 
	param1
	);
	ld.param.b32 	%r66, [retval0];
	} // callseq 1
	add.s32 	%r68, %r2, 2;
	st.local.u32 	[%rd4], %r68;
	{ // callseq 2, 0
	.param .b64 param0;
	st.param.b64 	[param0], %rd6;
	.param .b64 param1;
	st.param.b64 	[param1], %rd3;
	.param .b32 retval0;
	call.uni (retval0), 
	vprintf, 
	(
	param0, 
	param1
	);
	ld.param.b32 	%r69, [retval0];
	} // callseq 2
	add.s32 	%r71, %r2, 3;
	st.local.u32 	[%rd4], %r71;
	{ // callseq 3, 0
	.param .b64 param0;
	st.param.b64 	[param0], %rd6;
	.param .b64 param1;
	st.param.b64 	[param1], %rd3;
	.param .b32 retval0;
	call.uni (retval0), 
	vprintf, 
	(
	param0, 
	param1
	);
	ld.param.b32 	%r72, [retval0];
	} // callseq 3
	st.local.u32 	[%rd4], %r4;
	{ // callseq 4, 0
	.param .b64 param0;
	st.param.b64 	[param0], %rd6;
	.param .b64 param1;
	st.param.b64 	[param1], %rd3;
	.param .b32 retval0;
	call.uni (retval0), 
	vprintf, 
	(
	param0, 
	param1
	);
	ld.param.b32 	%r74, [retval0];
	} // callseq 4
	st.local.u32 	[%rd4], %r5;
	{ // callseq 5, 0
	.param .b64 param0;
	st.param.b64 	[param0], %rd6;
	.param .b64 param1;
	st.param.b64 	[param1], %rd3;
	.param .b32 retval0;
	call.uni (retval0), 
	vprintf, 
	(
	param0, 
	param1
	);
	ld.param.b32 	%r76, [retval0];
	} // callseq 5
	st.local.u32 	[%rd4], %r6;
	{ // callseq 6, 0
	.param .b64 param0;
	st.param.b64 	[param0], %rd6;
	.param .b64 param1;
	st.param.b64 	[param1], %rd3;
	.param .b32 retval0;
	call.uni (retval0), 
	vprintf, 
	(
	param0, 
	param1
	);
	ld.param.b32 	%r78, [retval0];
	} // callseq 6
	st.local.u32 	[%rd4], %r7;
	{ // callseq 7, 0
	.param .b64 param0;
	st.param.b64 	[param0], %rd6;
	.param .b64 param1;
	st.param.b64 	[param1], %rd3;
	.param .b32 retval0;
	call.uni (retval0), 
	vprintf, 
	(
	param0, 
	param1
	);
	ld.param.b32 	%r80, [retval0];
	} // callseq 7
	st.local.u32 	[%rd4], %r8;
	{ // callseq 8, 0
	.param .b64 param0;
	st.param.b64 	[param0], %rd6;
	.param .b64 param1;
	st.param.b64 	[param1], %rd3;
	.param .b32 retval0;
	call.uni (retval0), 
	vprintf, 
	(
	param0, 
	param1
	);
	ld.param.b32 	%r82, [retval0];
	} // callseq 8
	st.local.u32 	[%rd4], %r9;
	{ // callseq 9, 0
	.param .b64 param0;
	st.param.b64 	[param0], %rd6;
	.param .b64 param1;
	st.param.b64 	[param1], %rd3;
	.param .b32 retval0;
	call.uni (retval0), 
	vprintf, 
	(
	param0, 
	param1
	);
	ld.param.b32 	%r84, [retval0];
	} // callseq 9
	add.s32 	%r86, %r2, 10;
	st.local.u32 	[%rd4], %r86;
	{ // callseq 10, 0
	.param .b64 param0;
	st.param.b64 	[param0], %rd6;
	.param .b64 param1;
	st.param.b64 	[param1], %rd3;
	.param .b32 retval0;
	call.uni (retval0), 
	vprintf, 
	(
	param0, 
	param1
	);
	ld.param.b32 	%r87, [retval0];
	} // callseq 10
	add.s32 	%r89, %r2, 11;
	st.local.u32 	[%rd4], %r89;
	{ // callseq 11, 0
	.param .b64 param0;
	st.param.b64 	[param0], %rd6;
	.param .b64 param1;
	st.param.b64 	[param1], %rd3;
	.param .b32 retval0;
	call.uni (retval0), 
	vprintf, 
	(
	param0, 
	param1
	);
	ld.param.b32 	%r90, [retval0];
	} // callseq 11
	st.local.u32 	[%rd4], %r10;
	{ // callseq 12, 0
	.param .b64 param0;
	st.param.b64 	[param0], %rd6;
	.param .b64 param1;
	st.param.b64 	[param1], %rd3;
	.param .b32 retval0;
	call.uni (retval0), 
	vprintf, 
	(
	param0, 
	param1
	);
	ld.param.b32 	%r92, [retval0];
	} // callseq 12
	st.local.u32 	[%rd4], %r11;
	{ // callseq 13, 0
	.param .b64 param0;
	st.param.b64 	[param0], %rd6;
	.param .b64 param1;
	st.param.b64 	[param1], %rd3;
	.param .b32 retval0;
	call.uni (retval0), 
	vprintf, 
	(
	param0, 
	param1
	);
	ld.param.b32 	%r94, [retval0];
	} // callseq 13
	st.local.u32 	[%rd4], %r12;
	{ // callseq 14, 0
	.param .b64 param0;
	st.param.b64 	[param0], %rd6;
	.param .b64 param1;
	st.param.b64 	[param1], %rd3;
	.param .b32 retval0;
	call.uni (retval0), 
	vprintf, 
	(
	param0, 
	param1
	);
	ld.param.b32 	%r96, [retval0];
	} // callseq 14
	st.local.u32 	[%rd4], %r13;
	{ // callseq 15, 0
	.param .b64 param0;
	st.param.b64 	[param0], %rd6;
	.param .b64 param1;
	st.param.b64 	[param1], %rd3;
	.param .b32 retval0;
	call.uni (retval0), 
	vprintf, 
	(
	param0, 
	param1
	);
	ld.param.b32 	%r98, [retval0];
	} // callseq 15
	st.local.u32 	[%rd4], %r14;
	{ // callseq 16, 0
	.param .b64 param0;
	st.param.b64 	[param0], %rd6;
	.param .b64 param1;
	st.param.b64 	[param1], %rd3;
	.param .b32 retval0;
	call.uni (retval0), 
	vprintf, 
	(
	param0, 
	param1
	);
	ld.param.b32 	%r100, [retval0];
	} // callseq 16
	st.local.u32 	[%rd4], %r15;
	{ // callseq 17, 0
	.param .b64 param0;
	st.param.b64 	[param0], %rd6;
	.param .b64 param1;
	st.param.b64 	[param1], %rd3;
	.param .b32 retval0;
	call.uni (retval0), 
	vprintf, 
	(
	param0, 
	param1
	);
	ld.param.b32 	%r102, [retval0];
	} // callseq 17
	st.local.u32 	[%rd4], %r16;
	{ // callseq 18, 0
	.param .b64 param0;
	st.param.b64 	[param0], %rd6;
	.param .b64 param1;
	st.param.b64 	[param1], %rd3;
	.param .b32 retval0;
	call.uni (retval0), 
	vprintf, 
	(
	param0, 
	param1
	);
	ld.param.b32 	%r104, [retval0];
	} // callseq 18
	st.local.u32 	[%rd4], %r17;
	{ // callseq 19, 0
	.param .b64 param0;
	st.param.b64 	[param0], %rd6;
	.param .b64 param1;
	st.param.b64 	[param1], %rd3;
	.param .b32 retval0;
	call.uni (retval0), 
	vprintf, 
	(
	param0, 
	param1
	);
	ld.param.b32 	%r106, [retval0];
	} // callseq 19
	st.local.u32 	[%rd4], %r18;
	{ // callseq 20, 0
	.param .b64 param0;
	st.param.b64 	[param0], %rd6;
	.param .b64 param1;
	st.param.b64 	[param1], %rd3;
	.param .b32 retval0;
	call.uni (retval0), 
	vprintf, 
	(
	param0, 
	param1
	);
	ld.param.b32 	%r108, [retval0];
	} // callseq 20
	st.local.u32 	[%rd4], %r19;
	{ // callseq 21, 0
	.param .b64 param0;
	st.param.b64 	[param0], %rd6;
	.param .b64 param1;
	st.param.b64 	[param1], %rd3;
	.param .b32 retval0;
	call.uni (retval0), 
	vprintf, 
	(
	param0, 
	param1
	);
	ld.param.b32 	%r110, [retval0];
	} // callseq 21
	st.local.u32 	[%rd4], %r20;
	{ // callseq 22, 0
	.param .b64 param0;
	st.param.b64 	[param0], %rd6;
	.param .b64 param1;
	st.param.b64 	[param1], %rd3;
	.param .b32 retval0;
	call.uni (retval0), 
	vprintf, 
	(
	param0, 
	param1
	);
	ld.param.b32 	%r112, [retval0];
	} // callseq 22
	st.local.u32 	[%rd4], %r21;
	{ // callseq 23, 0
	.param .b64 param0;
	st.param.b64 	[param0], %rd6;
	.param .b64 param1;
	st.param.b64 	[param1], %rd3;
	.param .b32 retval0;
	call.uni (retval0), 
	vprintf, 
	(
	param0, 
	param1
	);
	ld.param.b32 	%r114, [retval0];
	} // callseq 23
	st.local.u32 	[%rd4], %r22;
	{ // callseq 24, 0
	.param .b64 param0;
	st.param.b64 	[param0], %rd6;
	.param .b64 param1;
	st.param.b64 	[param1], %rd3;
	.param .b32 retval0;
	call.uni (retval0), 
	vprintf, 
	(
	param0, 
	param1
	);
	ld.param.b32 	%r116, [retval0];
	} // callseq 24
	st.local.u32 	[%rd4], %r23;
	{ // callseq 25, 0
	.param .b64 param0;
	st.param.b64 	[param0], %rd6;
	.param .b64 param1;
	st.param.b64 	[param1], %rd3;
	.param .b32 retval0;
	call.uni (retval0), 
	vprintf, 
	(
	param0, 
	param1
	);
	ld.param.b32 	%r118, [retval0];
	} // callseq 25
	add.s32 	%r120, %r2, 26;
	st.local.u32 	[%rd4], %r120;
	{ // callseq 26, 0
	.param .b64 param0;
	st.param.b64 	[param0], %rd6;
	.param .b64 param1;
	st.param.b64 	[param1], %rd3;
	.param .b32 retval0;
	call.uni (retval0), 
	vprintf, 
	(
	param0, 
	param1
	);
	ld.param.b32 	%r121, [retval0];
	} // callseq 26
	add.s32 	%r123, %r2, 27;
	st.local.u32 	[%rd4], %r123;
	{ // callseq 27, 0
	.param .b64 param0;
	st.param.b64 	[param0], %rd6;
	.param .b64 param1;
	st.param.b64 	[param1], %rd3;
	.param .b32 retval0;
	call.uni (retval0), 
	vprintf, 
	(
	param0, 
	param1
	);
	ld.param.b32 	%r124, [retval0];
	} // callseq 27
	st.local.u32 	[%rd4], %r24;
	{ // callseq 28, 0
	.param .b64 param0;
	st.param.b64 	[param0], %rd6;
	.param .b64 param1;
	st.param.b64 	[param1], %rd3;
	.param .b32 retval0;
	call.uni (retval0), 
	vprintf, 
	(
	param0, 
	param1
	);
	ld.param.b32 	%r126, [retval0];
	} // callseq 28
	add.s32 	%r128, %r2, 29;
	st.local.u32 	[%rd4], %r128;
	{ // callseq 29, 0
	.param .b64 param0;
	st.param.b64 	[param0], %rd6;
	.param .b64 param1;
	st.param.b64 	[param1], %rd3;
	.param .b32 retval0;
	call.uni (retval0), 
	vprintf, 
	(
	param0, 
	param1
	);
	ld.param.b32 	%r129, [retval0];
	} // callseq 29
	add.s32 	%r131, %r2, 30;
	st.local.u32 	[%rd4], %r131;
	{ // callseq 30, 0
	.param .b64 param0;
	st.param.b64 	[param0], %rd6;
	.param .b64 param1;
	st.param.b64 	[param1], %rd3;
	.param .b32 retval0;
	call.uni (retval0), 
	vprintf, 
	(
	param0, 
	param1
	);
	ld.param.b32 	%r132, [retval0];
	} // callseq 30
	add.s32 	%r134, %r2, 31;
	st.local.u32 	[%rd4], %r134;
	{ // callseq 31, 0
	.param .b64 param0;
	st.param.b64 	[param0], %rd6;
	.param .b64 param1;
	st.param.b64 	[param1], %rd3;
	.param .b32 retval0;
	call.uni (retval0), 
	vprintf, 
	(
	param0, 
	param1
	);
	ld.param.b32 	%r135, [retval0];
	} // callseq 31
	cvta.global.u64 	%rd8, %rd7;
	{ // callseq 32, 0
	.param .b64 param0;
	st.param.b64 	[param0], %rd8;
	.param .b64 param1;
	st.param.b64 	[param1], 0;
	.param .b32 retval0;
	call.uni (retval0), 
	vprintf, 
	(
	param0, 
	param1
	);
	ld.param.b32 	%r137, [retval0];
	} // callseq 32
$L__BB0_4:
	add.s32 	%r314, %r314, 1;
	add.s32 	%r313, %r313, 1;
	setp.ne.s32 	%p3, %r314, 32;
	@%p3 bra 	$L__BB0_2;
$L__BB0_5:
	xor.b32  	%r139, %r1, 1;
	mul.wide.u32 	%rd9, %r1, 4;
	xor.b64  	%rd10, %rd9, 4;
	add.s64 	%rd11, %rd1, %rd10;
	ld.local.u32 	%r140, [%rd11];
	shfl.sync.idx.b32	%r141|%p4, %r140, %r139, 31, -1;
	st.local.u32 	[%rd11], %r141;
	xor.b32  	%r142, %r1, 2;
	xor.b64  	%rd12, %rd9, 8;
	add.s64 	%rd13, %rd1, %rd12;
	ld.local.u32 	%r143, [%rd13];
	shfl.sync.idx.b32	%r144|%p5, %r143, %r142, 31, -1;
	st.local.u32 	[%rd13], %r144;
	xor.b32  	%r145, %r1, 3;
	xor.b64  	%rd14, %rd9, 12;
	add.s64 	%rd15, %rd1, %rd14;
	ld.local.u32 	%r146, [%rd15];
	shfl.sync.idx.b32	%r147|%p6, %r146, %r145, 31, -1;
	st.local.u32 	[%rd15], %r147;
	xor.b32  	%r148, %r1, 4;
	xor.b64  	%rd16, %rd9, 16;
	add.s64 	%rd17, %rd1, %rd16;
	ld.local.u32 	%r149, [%rd17];
	shfl.sync.idx.b32	%r150|%p7, %r149, %r148, 31, -1;
	st.local.u32 	[%rd17], %r150;
	xor.b32  	%r151, %r1, 5;
	xor.b64  	%rd18, %rd9, 20;
	add.s64 	%rd19, %rd1, %rd18;
	ld.local.u32 	%r152, [%rd19];
	shfl.sync.idx.b32	%r153|%p8, %r152, %r151, 31, -1;
	st.local.u32 	[%rd19], %r153;
	xor.b32  	%r154, %r1, 6;
	xor.b64  	%rd20, %rd9, 24;
	add.s64 	%rd21, %rd1, %rd20;
	ld.local.u32 	%r155, [%rd21];
	shfl.sync.idx.b32	%r156|%p9, %r155, %r154, 31, -1;
	st.local.u32 	[%rd21], %r156;
	xor.b32  	%r157, %r1, 7;
	xor.b64  	%rd22, %rd9, 28;
	add.s64 	%rd23, %rd1, %rd22;
	ld.local.u32 	%r158, [%rd23];
	shfl.sync.idx.b32	%r159|%p10, %r158, %r157, 31, -1;
	st.local.u32 	[%rd23], %r159;
	xor.b32  	%r160, %r1, 8;
	xor.b64  	%rd24, %rd9, 32;
	add.s64 	%rd25, %rd1, %rd24;
	ld.local.u32 	%r161, [%rd25];
	shfl.sync.idx.b32	%r162|%p11, %r161, %r160, 31, -1;
	st.local.u32 	[%rd25], %r162;
	xor.b32  	%r163, %r1, 9;
	xor.b64  	%rd26, %rd9, 36;
	add.s64 	%rd27, %rd1, %rd26;
	ld.local.u32 	%r164, [%rd27];
	shfl.sync.idx.b32	%r165|%p12, %r164, %r163, 31, -1;
	st.local.u32 	[%rd27], %r165;
	xor.b32  	%r166, %r1, 10;
	xor.b64  	%rd28, %rd9, 40;
	add.s64 	%rd29, %rd1, %rd28;
	ld.local.u32 	%r167, [%rd29];
	shfl.sync.idx.b32	%r168|%p13, %r167, %r166, 31, -1;
	st.local.u32 	[%rd29], %r168;
	xor.b32  	%r169, %r1, 11;
	xor.b64  	%rd30, %rd9, 44;
	add.s64 	%rd31, %rd1, %rd30;
	ld.local.u32 	%r170, [%rd31];
	shfl.sync.idx.b32	%r171|%p14, %r170, %r169, 31, -1;
	st.local.u32 	[%rd31], %r171;
	xor.b32  	%r172, %r1, 12;
	xor.b64  	%rd32, %rd9, 48;
	add.s64 	%rd33, %rd1, %rd32;
	ld.local.u32 	%r173, [%rd33];
	shfl.sync.idx.b32	%r174|%p15, %r173, %r172, 31, -1;
	st.local.u32 	[%rd33], %r174;
	xor.b32  	%r175, %r1, 13;
	xor.b64  	%rd34, %rd9, 52;
	add.s64 	%rd35, %rd1, %rd34;
	ld.local.u32 	%r176, [%rd35];
	shfl.sync.idx.b32	%r177|%p16, %r176, %r175, 31, -1;
	st.local.u32 	[%rd35], %r177;
	xor.b32  	%r178, %r1, 14;
	xor.b64  	%rd36, %rd9, 56;
	add.s64 	%rd37, %rd1, %rd36;
	ld.local.u32 	%r179, [%rd37];
	shfl.sync.idx.b32	%r180|%p17, %r179, %r178, 31, -1;
	st.local.u32 	[%rd37], %r180;
	xor.b32  	%r181, %r1, 15;
	xor.b64  	%rd38, %rd9, 60;
	add.s64 	%rd39, %rd1, %rd38;
	ld.local.u32 	%r182, [%rd39];
	shfl.sync.idx.b32	%r183|%p18, %r182, %r181, 31, -1;
	st.local.u32 	[%rd39], %r183;
	xor.b32  	%r184, %r1, 16;
	xor.b64  	%rd40, %rd9, 64;
	add.s64 	%rd41, %rd1, %rd40;
	ld.local.u32 	%r185, [%rd41];
	shfl.sync.idx.b32	%r186|%p19, %r185, %r184, 31, -1;
	st.local.u32 	[%rd41], %r186;
	xor.b32  	%r187, %r1, 17;
	xor.b64  	%rd42, %rd9, 68;
	add.s64 	%rd43, %rd1, %rd42;
	ld.local.u32 	%r188, [%rd43];
	shfl.sync.idx.b32	%r189|%p20, %r188, %r187, 31, -1;
	st.local.u32 	[%rd43], %r189;
	xor.b32  	%r190, %r1, 18;
	xor.b64  	%rd44, %rd9, 72;
	add.s64 	%rd45, %rd1, %rd44;
	ld.local.u32 	%r191, [%rd45];
	shfl.sync.idx.b32	%r192|%p21, %r191, %r190, 31, -1;
	st.local.u32 	[%rd45], %r192;
	xor.b32  	%r193, %r1, 19;
	xor.b64  	%rd46, %rd9, 76;
	add.s64 	%rd47, %rd1, %rd46;
	ld.local.u32 	%r194, [%rd47];
	shfl.sync.idx.b32	%r195|%p22, %r194, %r193, 31, -1;
	st.local.u32 	[%rd47], %r195;
	xor.b32  	%r196, %r1, 20;
	xor.b64  	%rd48, %rd9, 80;
	add.s64 	%rd49, %rd1, %rd48;
	ld.local.u32 	%r197, [%rd49];
	shfl.sync.idx.b32	%r198|%p23, %r197, %r196, 31, -1;
	st.local.u32 	[%rd49], %r198;
	xor.b32  	%r199, %r1, 21;
	xor.b64  	%rd50, %rd9, 84;
	add.s64 	%rd51, %rd1, %rd50;
	ld.local.u32 	%r200, [%rd51];
	shfl.sync.idx.b32	%r201|%p24, %r200, %r199, 31, -1;
	st.local.u32 	[%rd51], %r201;
	xor.b32  	%r202, %r1, 22;
	xor.b64  	%rd52, %rd9, 88;
	add.s64 	%rd53, %rd1, %rd52;
	ld.local.u32 	%r203, [%rd53];
	shfl.sync.idx.b32	%r204|%p25, %r203, %r202, 31, -1;
	st.local.u32 	[%rd53], %r204;
	xor.b32  	%r205, %r1, 23;
	xor.b64  	%rd54, %rd9, 92;
	add.s64 	%rd55, %rd1, %rd54;
	ld.local.u32 	%r206, [%rd55];
	shfl.sync.idx.b32	%r207|%p26, %r206, %r205, 31, -1;
	st.local.u32 	[%rd55], %r207;
	xor.b32  	%r208, %r1, 24;
	xor.b64  	%rd56, %rd9, 96;
	add.s64 	%rd57, %rd1, %rd56;
	ld.local.u32 	%r209, [%rd57];
	shfl.sync.idx.b32	%r210|%p27, %r209, %r208, 31, -1;
	st.local.u32 	[%rd57], %r210;
	xor.b32  	%r211, %r1, 25;
	xor.b64  	%rd58, %rd9, 100;
	add.s64 	%rd59, %rd1, %rd58;
	ld.local.u32 	%r212, [%rd59];
	shfl.sync.idx.b32	%r213|%p28, %r212, %r211, 31, -1;
	st.local.u32 	[%rd59], %r213;
	xor.b32  	%r214, %r1, 26;
	xor.b64  	%rd60, %rd9, 104;
	add.s64 	%rd61, %rd1, %rd60;
	ld.local.u32 	%r215, [%rd61];
	shfl.sync.idx.b32	%r216|%p29, %r215, %r214, 31, -1;
	st.local.u32 	[%rd61], %r216;
	xor.b32  	%r217, %r1, 27;
	xor.b64  	%rd62, %rd9, 108;
	add.s64 	%rd63, %rd1, %rd62;
	ld.local.u32 	%r218, [%rd63];
	shfl.sync.idx.b32	%r219|%p30, %r218, %r217, 31, -1;
	st.local.u32 	[%rd63], %r219;
	xor.b32  	%r220, %r1, 28;
	xor.b64  	%rd64, %rd9, 112;
	add.s64 	%rd65, %rd1, %rd64;
	ld.local.u32 	%r221, [%rd65];
	shfl.sync.idx.b32	%r222|%p31, %r221, %r220, 31, -1;
	st.local.u32 	[%rd65], %r222;
	xor.b32  	%r223, %r1, 29;
	xor.b64  	%rd66, %rd9, 116;
	add.s64 	%rd67, %rd1, %rd66;
	ld.local.u32 	%r224, [%rd67];
	shfl.sync.idx.b32	%r225|%p32, %r224, %r223, 31, -1;
	st.local.u32 	[%rd67], %r225;
	xor.b32  	%r226, %r1, 30;
	xor.b64  	%rd68, %rd9, 120;
	add.s64 	%rd69, %rd1, %rd68;
	ld.local.u32 	%r227, [%rd69];
	shfl.sync.idx.b32	%r228|%p33, %r227, %r226, 31, -1;
	st.local.u32 	[%rd69], %r228;
	xor.b32  	%r229, %r1, 31;
	xor.b64  	%rd70, %rd9, 124;
	add.s64 	%rd71, %rd1, %rd70;
	ld.local.u32 	%r230, [%rd71];
	shfl.sync.idx.b32	%r231|%p34, %r230, %r229, 31, -1;
	st.local.u32 	[%rd71], %r231;
	ld.local.u32 	%r30, [%rd1];
	setp.lt.s32 	%p35, %r30, %r53;
	@%p35 bra 	$L__BB0_10;
	ld.local.u32 	%r31, [%rd1+4];
	ld.local.v2.u32 	{%r32, %r33}, [%rd1+8];
	ld.local.v4.u32 	{%r34, %r35, %r36, %r37}, [%rd1+16];
	ld.local.v4.u32 	{%r38, %r39, %r40, %r41}, [%rd1+32];
	ld.local.v4.u32 	{%r42, %r43, %r44, %r45}, [%rd1+48];
	ld.local.v2.u32 	{%r46, %r47}, [%rd1+64];
	neg.s32 	%r315, %r1;
	mov.b32 	%r316, 0;
$L__BB0_7:
	setp.ne.s32 	%p36, %r315, 0;
	@%p36 bra 	$L__BB0_9;
	add.u64 	%rd72, %SP, 128;
	add.u64 	%rd73, %SPL, 128;
	st.local.u32 	[%rd73], %r30;
	mov.u64 	%rd74, $str;
	cvta.global.u64 	%rd75, %rd74;
	{ // callseq 33, 0
	.param .b64 param0;
	st.param.b64 	[param0], %rd75;
	.param .b64 param1;
	st.param.b64 	[param1], %rd72;
	.param .b32 retval0;
	call.uni (retval0), 
	vprintf, 
	(
	param0, 
	param1
	);
	ld.param.b32 	%r233, [retval0];
	} // callseq 33
	st.local.u32 	[%rd73], %r31;
	{ // callseq 34, 0
	.param .b64 param0;
	st.param.b64 	[param0], %rd75;
	.param .b64 param1;
	st.param.b64 	[param1], %rd72;
	.param .b32 retval0;
	call.uni (retval0), 
	vprintf, 
	(
	param0, 
	param1
	);
	ld.param.b32 	%r235, [retval0];
	} // callseq 34
	st.local.u32 	[%rd73], %r32;
	{ // callseq 35, 0
	.param .b64 param0;
	st.param.b64 	[param0], %rd75;
	.param .b64 param1;
	st.param.b64 	[param1], %rd72;
	.param .b32 retval0;
	call.uni (retval0), 
	vprintf, 
	(
	param0, 
	param1
	);
	ld.param.b32 	%r237, [retval0];
	} // callseq 35
	st.local.u32 	[%rd73], %r33;
	{ // callseq 36, 0
	.param .b64 param0;
	st.param.b64 	[param0], %rd75;
	.param .b64 param1;
	st.param.b64 	[param1], %rd72;
	.param .b32 retval0;
	call.uni (retval0), 
	vprintf, 
	(
	param0, 
	param1
	);
	ld.param.b32 	%r239, [retval0];
	} // callseq 36
	st.local.u32 	[%rd73], %r34;
	{ // callseq 37, 0
	.param .b64 param0;
	st.param.b64 	[param0], %rd75;
	.param .b64 param1;
	st.param.b64 	[param1], %rd72;
	.param .b32 retval0;
	call.uni (retval0), 
	vprintf, 
	(
	param0, 
	param1
	);
	ld.param.b32 	%r241, [retval0];
	} // callseq 37
	st.local.u32 	[%rd73], %r35;
	{ // callseq 38, 0
	.param .b64 param0;
	st.param.b64 	[param0], %rd75;
	.param .b64 param1;
	st.param.b64 	[param1], %rd72;
	.param .b32 retval0;
	call.uni (retval0), 
	vprintf, 
	(
	param0, 
	param1
	);
	ld.param.b32 	%r243, [retval0];
	} // callseq 38
	st.local.u32 	[%rd73], %r36;
	{ // callseq 39, 0
	.param .b64 param0;
	st.param.b64 	[param0], %rd75;
	.param .b64 param1;
	st.param.b64 	[param1], %rd72;
	.param .b32 retval0;
	call.uni (retval0), 
	vprintf, 
	(
	param0, 
	param1
	);
	ld.param.b32 	%r245, [retval0];
	} // callseq 39
	st.local.u32 	[%rd73], %r37;
	{ // callseq 40, 0
	.param .b64 param0;
	st.param.b64 	[param0], %rd75;
	.param .b64 param1;
	st.param.b64 	[param1], %rd72;
	.param .b32 retval0;
	call.uni (retval0), 
	vprintf, 
	(
	param0, 
	param1
	);
	ld.param.b32 	%r247, [retval0];
	} // callseq 40
	st.local.u32 	[%rd73], %r38;
	{ // callseq 41, 0
	.param .b64 param0;
	st.param.b64 	[param0], %rd75;
	.param .b64 param1;
	st.param.b64 	[param1], %rd72;
	.param .b32 retval0;
	call.uni (retval0), 
	vprintf, 
	(
	param0, 
	param1
	);
	ld.param.b32 	%r249, [retval0];
	} // callseq 41
	st.local.u32 	[%rd73], %r39;
	{ // callseq 42, 0
	.param .b64 param0;
	st.param.b64 	[param0], %rd75;
	.param .b64 param1;
	st.param.b64 	[param1], %rd72;
	.param .b32 retval0;
	call.uni (retval0), 
	vprintf, 
	(
	param0, 
	param1
	);
	ld.param.b32 	%r251, [retval0];
	} // callseq 42
	st.local.u32 	[%rd73], %r40;
	{ // callseq 43, 0
	.param .b64 param0;
	st.param.b64 	[param0], %rd75;
	.param .b64 param1;
	st.param.b64 	[param1], %rd72;
	.param .b32 retval0;
	call.uni (retval0), 
	vprintf, 
	(
	param0, 
	param1
	);
	ld.param.b32 	%r253, [retval0];
	} // callseq 43
	st.local.u32 	[%rd73], %r41;
	{ // callseq 44, 0
	.param .b64 param0;
	st.param.b64 	[param0], %rd75;
	.param .b64 param1;
	st.param.b64 	[param1], %rd72;
	.param .b32 retval0;
	call.uni (retval0), 
	vprintf, 
	(
	param0, 
	param1
	);
	ld.param.b32 	%r255, [retval0];
	} // callseq 44
	st.local.u32 	[%rd73], %r42;
	{ // callseq 45, 0
	.param .b64 param0;
	st.param.b64 	[param0], %rd75;
	.param .b64 param1;
	st.param.b64 	[param1], %rd72;
	.param .b32 retval0;
	call.uni (retval0), 
	vprintf, 
	(
	param0, 
	param1
	);
	ld.param.b32 	%r257, [retval0];
	} // callseq 45
	st.local.u32 	[%rd73], %r43;
	{ // callseq 46, 0
	.param .b64 param0;
	st.param.b64 	[param0], %rd75;
	.param .b64 param1;
	st.param.b64 	[param1], %rd72;
	.param .b32 retval0;
	call.uni (retval0), 
	vprintf, 
	(
	param0, 
	param1
	);
	ld.param.b32 	%r259, [retval0];
	} // callseq 46
	st.local.u32 	[%rd73], %r44;
	{ // callseq 47, 0
	.param .b64 param0;
	st.param.b64 	[param0], %rd75;
	.param .b64 param1;
	st.param.b64 	[param1], %rd72;
	.param .b32 retval0;
	call.uni (retval0), 
	vprintf, 
	(
	param0, 
	param1
	);
	ld.param.b32 	%r261, [retval0];
	} // callseq 47
	st.local.u32 	[%rd73], %r45;
	{ // callseq 48, 0
	.param .b64 param0;
	st.param.b64 	[param0], %rd75;
	.param .b64 param1;
	st.param.b64 	[param1], %rd72;
	.param .b32 retval0;
	call.uni (retval0), 
	vprintf, 
	(
	param0, 
	param1
	);
	ld.param.b32 	%r263, [retval0];
	} // callseq 48
	st.local.u32 	[%rd73], %r46;
	{ // callseq 49, 0
	.param .b64 param0;
	st.param.b64 	[param0], %rd75;
	.param .b64 param1;
	st.param.b64 	[param1], %rd72;
	.param .b32 retval0;
	call.uni (retval0), 
	vprintf, 
	(
	param0, 
	param1
	);
	ld.param.b32 	%r265, [retval0];
	} // callseq 49
	st.local.u32 	[%rd73], %r47;
	{ // callseq 50, 0
	.param .b64 param0;
	st.param.b64 	[param0], %rd75;
	.param .b64 param1;
	st.param.b64 	[param1], %rd72;
	.param .b32 retval0;
	call.uni (retval0), 
	vprintf, 
	(
	param0, 
	param1
	);
	ld.param.b32 	%r267, [retval0];
	} // callseq 50
	ld.local.u32 	%r269, [%rd1+72];
	st.local.u32 	[%rd73], %r269;
	{ // callseq 51, 0
	.param .b64 param0;
	st.param.b64 	[param0], %rd75;
	.param .b64 param1;
	st.param.b64 	[param1], %rd72;
	.param .b32 retval0;
	call.uni (retval0), 
	vprintf, 
	(
	param0, 
	param1
	);
	ld.param.b32 	%r270, [retval0];
	} // callseq 51
	ld.local.u32 	%r272, [%rd1+76];
	st.local.u32 	[%rd73], %r272;
	{ // callseq 52, 0
	.param .b64 param0;
	st.param.b64 	[param0], %rd75;
	.param .b64 param1;
	st.param.b64 	[param1], %rd72;
	.param .b32 retval0;
	call.uni (retval0), 
	vprintf, 
	(
	param0, 
	param1
	);
	ld.param.b32 	%r273, [retval0];
	} // callseq 52
	ld.local.u32 	%r275, [%rd1+80];
	st.local.u32 	[%rd73], %r275;
	{ // callseq 53, 0
	.param .b64 param0;
	st.param.b64 	[param0], %rd75;
	.param .b64 param1;
	st.param.b64 	[param1], %rd72;
	.param .b32 retval0;
	call.uni (retval0), 
	vprintf, 
	(
	param0, 
	param1
	);
	ld.param.b32 	%r276, [retval0];
	} // callseq 53
	ld.local.u32 	%r278, [%rd1+84];
	st.local.u32 	[%rd73], %r278;
	{ // callseq 54, 0
	.param .b64 param0;
	st.param.b64 	[param0], %rd75;
	.param .b64 param1;
	st.param.b64 	[param1], %rd72;
	.param .b32 retval0;
	call.uni (retval0), 
	vprintf, 
	(
	param0, 
	param1
	);
	ld.param.b32 	%r279, [retval0];
	} // callseq 54
	ld.local.u32 	%r281, [%rd1+88];
	st.local.u32 	[%rd73], %r281;
	{ // callseq 55, 0
	.param .b64 param0;
	st.param.b64 	[param0], %rd75;
	.param .b64 param1;
	st.param.b64 	[param1], %rd72;
	.param .b32 retval0;
	call.uni (retval0), 
	vprintf, 
	(
	param0, 
	param1
	);
	ld.param.b32 	%r282, [retval0];
	} // callseq 55
	ld.local.u32 	%r284, [%rd1+92];
	st.local.u32 	[%rd73], %r284;
	{ // callseq 56, 0
	.param .b64 param0;
	st.param.b64 	[param0], %rd75;
	.param .b64 param1;
	st.param.b64 	[param1], %rd72;
	.param .b32 retval0;
	call.uni (retval0), 
	vprintf, 
	(
	param0, 
	param1
	);
	ld.param.b32 	%r285, [retval0];
	} // callseq 56
	ld.local.u32 	%r287, [%rd1+96];
	st.local.u32 	[%rd73], %r287;
	{ // callseq 57, 0
	.param .b64 param0;
	st.param.b64 	[param0], %rd75;
	.param .b64 param1;
	st.param.b64 	[param1], %rd72;
	.param .b32 retval0;
	call.uni (retval0), 
	vprintf, 
	(
	param0, 
	param1
	);
	ld.param.b32 	%r288, [retval0];
	} // callseq 57
	ld.local.u32 	%r290, [%rd1+100];
	st.local.u32 	[%rd73], %r290;
	{ // callseq 58, 0
	.param .b64 param0;
	st.param.b64 	[param0], %rd75;
	.param .b64 param1;
	st.param.b64 	[param1], %rd72;
	.param .b32 retval0;
	call.uni (retval0), 
	vprintf, 
	(
	param0, 
	param1
	);
	ld.param.b32 	%r291, [retval0];
	} // callseq 58
	ld.local.u32 	%r293, [%rd1+104];
	st.local.u32 	[%rd73], %r293;
	{ // callseq 59, 0
	.param .b64 param0;
	st.param.b64 	[param0], %rd75;
	.param .b64 param1;
	st.param.b64 	[param1], %rd72;
	.param .b32 retval0;
	call.uni (retval0), 
	vprintf, 
	(
	param0, 
	param1
	);
	ld.param.b32 	%r294, [retval0];
	} // callseq 59
	ld.local.u32 	%r296, [%rd1+108];
	st.local.u32 	[%rd73], %r296;
	{ // callseq 60, 0
	.param .b64 param0;
	st.param.b64 	[param0], %rd75;
	.param .b64 param1;
	st.param.b64 	[param1], %rd72;
	.param .b32 retval0;
	call.uni (retval0), 
	vprintf, 
	(
	param0, 
	param1
	);
	ld.param.b32 	%r297, [retval0];
	} // callseq 60
	ld.local.u32 	%r299, [%rd1+112];
	st.local.u32 	[%rd73], %r299;
	{ // callseq 61, 0
	.param .b64 param0;
	st.param.b64 	[param0], %rd75;
	.param .b64 param1;
	st.param.b64 	[param1], %rd72;
	.param .b32 retval0;
	call.uni (retval0), 
	vprintf, 
	(
	param0, 
	param1
	);
	ld.param.b32 	%r300, [retval0];
	} // callseq 61
	ld.local.u32 	%r302, [%rd1+116];
	st.local.u32 	[%rd73], %r302;
	{ // callseq 62, 0
	.param .b64 param0;
	st.param.b64 	[param0], %rd75;
	.param .b64 param1;
	st.param.b64 	[param1], %rd72;
	.param .b32 retval0;
	call.uni (retval0), 
	vprintf, 
	(
	param0, 
	param1
	);
	ld.param.b32 	%r303, [retval0];
	} // callseq 62
	ld.local.u32 	%r305, [%rd1+120];
	st.local.u32 	[%rd73], %r305;
	{ // callseq 63, 0
	.param .b64 param0;
	st.param.b64 	[param0], %rd75;
	.param .b64 param1;
	st.param.b64 	[param1], %rd72;
	.param .b32 retval0;
	call.uni (retval0), 
	vprintf, 
	(
	param0, 
	param1
	);
	ld.param.b32 	%r306, [retval0];
	} // callseq 63
	ld.local.u32 	%r308, [%rd1+124];
	st.local.u32 	[%rd73], %r308;
	{ // callseq 64, 0
	.param .b64 param0;
	st.param.b64 	[param0], %rd75;
	.param .b64 param1;
	st.param.b64 	[param1], %rd72;
	.param .b32 retval0;
	call.uni (retval0), 
	vprintf, 
	(
	param0, 
	param1
	);
	ld.param.b32 	%r309, [retval0];
	} // callseq 64
	mov.u64 	%rd76, $str$1;
	cvta.global.u64 	%rd77, %rd76;
	{ // callseq 65, 0
	.param .b64 param0;
	st.param.b64 	[param0], %rd77;
	.param .b64 param1;
	st.param.b64 	[param1], 0;
	.param .b32 retval0;
	call.uni (retval0), 
	vprintf, 
	(
	param0, 
	param1
	);
	ld.param.b32 	%r311, [retval0];
	} // callseq 65
$L__BB0_9:
	add.s32 	%r316, %r316, 1;
	add.s32 	%r315, %r315, 1;
	setp.ne.s32 	%p37, %r316, 32;
	@%p37 bra 	$L__BB0_7;
$L__BB0_10:
	ret;

}
	// .globl	_Z1tIiEvi
.visible .entry _Z1tIiEvi(
	.param .u32 _Z1tIiEvi_param_0
)
{
	.local .align 8 .b8 	__local_depot1[8];
	.reg .b64 	%SP;
	.reg .b64 	%SPL;
	.reg .pred 	%p<97>;
	.reg .b32 	%r<923>;
	.reg .b64 	%rd<13>;

	mov.u64 	%SPL, __local_depot1;
	cvta.local.u64 	%SP, %SPL;
	ld.param.u32 	%r449, [_Z1tIiEvi_param_0];
	mov.u32 	%r1, %tid.x;
	shl.b32 	%r632, %r1, 5;
	or.b32  	%r3, %r632, 1;
	or.b32  	%r628, %r632, 4;
	or.b32  	%r5, %r632, 5;
	or.b32  	%r626, %r632, 6;
	or.b32  	%r7, %r632, 7;
	or.b32  	%r624, %r632, 8;
	or.b32  	%r9, %r632, 9;
	or.b32  	%r620, %r632, 12;
	or.b32  	%r11, %r632, 13;
	or.b32  	%r618, %r632, 14;
	or.b32  	%r13, %r632, 15;
	or.b32  	%r616, %r632, 16;
	or.b32  	%r15, %r632, 17;
	or.b32  	%r614, %r632, 18;
	or.b32  	%r17, %r632, 19;
	or.b32  	%r612, %r632, 20;
	or.b32  	%r604, %r632, 28;
	setp.le.s32 	%p1, %r632, %r449;
	@%p1 bra 	$L__BB1_5;
	neg.s32 	%r599, %r1;
	mov.b32 	%r600, 0;
	add.u64 	%rd1, %SP, 0;
	mov.u64 	%rd3, $str;
	mov.u64 	%rd5, $str$1;
$L__BB1_2:
	setp.ne.s32 	%p2, %r599, 0;
	@%p2 bra 	$L__BB1_4;
	cvta.to.local.u64 	%rd2, %rd1;
	st.local.u32 	[%rd2], %r632;
	cvta.global.u64 	%rd4, %rd3;
	{ // callseq 66, 0
	.param .b64 param0;
	st.param.b64 	[param0], %rd4;
	.param .b64 param1;
	st.param.b64 	[param1], %rd1;
	.param .b32 retval0;
	call.uni (retval0), 
	vprintf, 
	(
	param0, 
	param1
	);
	ld.param.b32 	%r451, [retval0];
	} // callseq 66
	st.local.u32 	[%rd2], %r3;
	{ // callseq 67, 0
	.param .b64 param0;
	st.param.b64 	[param0], %rd4;
	.param .b64 param1;
	st.param.b64 	[param1], %rd1;
	.param .b32 retval0;
	call.uni (retval0), 
	vprintf, 
	(
	param0, 
	param1
	);
	ld.param.b32 	%r453, [retval0];
	} // callseq 67
	add.s32 	%r455, %r632, 2;
	st.local.u32 	[%rd2], %r455;
	{ // callseq 68, 0
	.param .b64 param0;
	st.param.b64 	[param0], %rd4;
	.param .b64 param1;
	st.param.b64 	[param1], %rd1;
	.param .b32 retval0;
	call.uni (retval0), 
	vprintf, 
	(
	param0, 
	param1
	);
	ld.param.b32 	%r456, [retval0];
	} // callseq 68
	add.s32 	%r458, %r632, 3;
	st.local.u32 	[%rd2], %r458;
	{ // callseq 69, 0
	.param .b64 param0;
	st.param.b64 	[param0], %rd4;
	.param .b64 param1;
	st.param.b64 	[param1], %rd1;
	.param .b32 retval0;
	call.uni (retval0), 
	vprintf, 
	(
	param0, 
	param1
	);
	ld.param.b32 	%r459, [retval0];
	} // callseq 69
	st.local.u32 	[%rd2], %r628;
	{ // callseq 70, 0
	.param .b64 param0;
	st.param.b64 	[param0], %rd4;
	.param .b64 param1;
	st.param.b64 	[param1], %rd1;
	.param .b32 retval0;
	call.uni (retval0), 
	vprintf, 
	(
	param0, 
	param1
	);
	ld.param.b32 	%r461, [retval0];
	} // callseq 70
	st.local.u32 	[%rd2], %r5;
	{ // callseq 71, 0
	.param .b64 param0;
	st.param.b64 	[param0], %rd4;
	.param .b64 param1;
	st.param.b64 	[param1], %rd1;
	.param .b32 retval0;
	call.uni (retval0), 
	vprintf, 
	(
	param0, 
	param1
	);
	ld.param.b32 	%r463, [retval0];
	} // callseq 71
	st.local.u32 	[%rd2], %r626;
	{ // callseq 72, 0
	.param .b64 param0;
	st.param.b64 	[param0], %rd4;
	.param .b64 param1;
	st.param.b64 	[param1], %rd1;
	.param .b32 retval0;
	call.uni (retval0), 
	vprintf, 
	(
	param0, 
	param1
	);
	ld.param.b32 	%r465, [retval0];
	} // callseq 72
	st.local.u32 	[%rd2], %r7;
	{ // callseq 73, 0
	.param .b64 param0;
	st.param.b64 	[param0], %rd4;
	.param .b64 param1;
	st.param.b64 	[param1], %rd1;
	.param .b32 retval0;
	call.uni (retval0), 
	vprintf, 
	(
	param0, 
	param1
	);
	ld.param.b32 	%r467, [retval0];
	} // callseq 73
	st.local.u32 	[%rd2], %r624;
	{ // callseq 74, 0
	.param .b64 param0;
	st.param.b64 	[param0], %rd4;
	.param .b64 param1;
	st.param.b64 	[param1], %rd1;
	.param .b32 retval0;
	call.uni (retval0), 
	vprintf, 
	(
	param0, 
	param1
	);
	ld.param.b32 	%r469, [retval0];
	} // callseq 74
	st.local.u32 	[%rd2], %r9;
	{ // callseq 75, 0
	.param .b64 param0;
	st.param.b64 	[param0], %rd4;
	.param .b64 param1;
	st.param.b64 	[param1], %rd1;
	.param .b32 retval0;
	call.uni (retval0), 
	vprintf, 
	(
	param0, 
	param1
	);
	ld.param.b32 	%r471, [retval0];
	} // callseq 75
	add.s32 	%r473, %r632, 10;
	st.local.u32 	[%rd2], %r473;
	{ // callseq 76, 0
	.param .b64 param0;
	st.param.b64 	[param0], %rd4;
	.param .b64 param1;
	st.param.b64 	[param1], %rd1;
	.param .b32 retval0;
	call.uni (retval0), 
	vprintf, 
	(
	param0, 
	param1
	);
	ld.param.b32 	%r474, [retval0];
	} // callseq 76
	add.s32 	%r476, %r632, 11;
	st.local.u32 	[%rd2], %r476;
	{ // callseq 77, 0
	.param .b64 param0;
	st.param.b64 	[param0], %rd4;
	.param .b64 param1;
	st.param.b64 	[param1], %rd1;
	.param .b32 retval0;
	call.uni (retval0), 
	vprintf, 
	(
	param0, 
	param1
	);
	ld.param.b32 	%r477, [retval0];
	} // callseq 77
	st.local.u32 	[%rd2], %r620;
	{ // callseq 78, 0
	.param .b64 param0;
	st.param.b64 	[param0], %rd4;
	.param .b64 param1;
	st.param.b64 	[param1], %rd1;
	.param .b32 retval0;
	call.uni (retval0), 
	vprintf, 
	(
	param0, 
	param1
	);
	ld.param.b32 	%r479, [retval0];
	} // callseq 78
	st.local.u32 	[%rd2], %r11;
	{ // callseq 79, 0
	.param .b64 param0;
	st.param.b64 	[param0], %rd4;
	.param .b64 param1;
	st.param.b64 	[param1], %rd1;
	.param .b32 retval0;
	call.uni (retval0), 
	vprintf, 
	(
	param0, 
	param1
	);
	ld.param.b32 	%r481, [retval0];
	} // callseq 79
	st.local.u32 	[%rd2], %r618;
	{ // callseq 80, 0
	.param .b64 param0;
	st.param.b64 	[param0], %rd4;
	.param .b64 param1;
	st.param.b64 	[param1], %rd1;
	.param .b32 retval0;
	call.uni (retval0), 
	vprintf, 
	(
	param0, 
	param1
	);
	ld.param.b32 	%r483, [retval0];
	} // callseq 80
	st.local.u32 	[%rd2], %r13;
	{ // callseq 81, 0
	.param .b64 param0;
	st.param.b64 	[param0], %rd4;
	.param .b64 param1;
	st.param.b64 	[param1], %rd1;
	.param .b32 retval0;
	call.uni (retval0), 
	vprintf, 
	(
	param0, 
	param1
	);
	ld.param.b32 	%r485, [retval0];
	} // callseq 81
	st.local.u32 	[%rd2], %r616;
	{ // callseq 82, 0
	.param .b64 param0;
	st.param.b64 	[param0], %rd4;
	.param .b64 param1;
	st.param.b64 	[param1], %rd1;
	.param .b32 retval0;
	call.uni (retval0), 
	vprintf, 
	(
	param0, 
	param1
	);
	ld.param.b32 	%r487, [retval0];
	} // callseq 82
	st.local.u32 	[%rd2], %r15;
	{ // callseq 83, 0
	.param .b64 param0;
	st.param.b64 	[param0], %rd4;
	.param .b64 param1;
	st.param.b64 	[param1], %rd1;
	.param .b32 retval0;
	call.uni (retval0), 
	vprintf, 
	(
	param0, 
	param1
	);
	ld.param.b32 	%r489, [retval0];
	} // callseq 83
	st.local.u32 	[%rd2], %r614;
	{ // callseq 84, 0
	.param .b64 param0;
	st.param.b64 	[param0], %rd4;
	.param .b64 param1;
	st.param.b64 	[param1], %rd1;
	.param .b32 retval0;
	call.uni (retval0), 
	vprintf, 
	(
	param0, 
	param1
	);
	ld.param.b32 	%r491, [retval0];
	} // callseq 84
	st.local.u32 	[%rd2], %r17;
	{ // callseq 85, 0
	.param .b64 param0;
	st.param.b64 	[param0], %rd4;
	.param .b64 param1;
	st.param.b64 	[param1], %rd1;
	.param .b32 retval0;
	call.uni (retval0), 
	vprintf, 
	(
	param0, 
	param1
	);
	ld.param.b32 	%r493, [retval0];
	} // callseq 85
	st.local.u32 	[%rd2], %r612;
	{ // callseq 86, 0
	.param .b64 param0;
	st.param.b64 	[param0], %rd4;
	.param .b64 param1;
	st.param.b64 	[param1], %rd1;
	.param .b32 retval0;
	call.uni (retval0), 
	vprintf, 
	(
	param0, 
	param1
	);
	ld.param.b32 	%r495, [retval0];
	} // callseq 86
	add.s32 	%r497, %r632, 21;
	st.local.u32 	[%rd2], %r497;
	{ // callseq 87, 0
	.param .b64 param0;
	st.param.b64 	[param0], %rd4;
	.param .b64 param1;
	st.param.b64 	[param1], %rd1;
	.param .b32 retval0;
	call.uni (retval0), 
	vprintf, 
	(
	param0, 
	param1
	);
	ld.param.b32 	%r498, [retval0];
	} // callseq 87
	add.s32 	%r500, %r632, 22;
	st.local.u32 	[%rd2], %r500;
	{ // callseq 88, 0
	.param .b64 param0;
	st.param.b64 	[param0], %rd4;
	.param .b64 param1;
	st.param.b64 	[param1], %rd1;
	.param .b32 retval0;
	call.uni (retval0), 
	vprintf, 
	(
	param0, 
	param1
	);
	ld.param.b32 	%r501, [retval0];
	} // callseq 88
	add.s32 	%r503, %r632, 23;
	st.local.u32 	[%rd2], %r503;
	{ // callseq 89, 0
	.param .b64 param0;
	st.param.b64 	[param0], %rd4;
	.param .b64 param1;
	st.param.b64 	[param1], %rd1;
	.param .b32 retval0;
	call.uni (retval0), 
	vprintf, 
	(
	param0, 
	param1
	);
	ld.param.b32 	%r504, [retval0];
	} // callseq 89
	add.s32 	%r506, %r632, 24;
	st.local.u32 	[%rd2], %r506;
	{ // callseq 90, 0
	.param .b64 param0;
	st.param.b64 	[param0], %rd4;
	.param .b64 param1;
	st.param.b64 	[param1], %rd1;
	.param .b32 retval0;
	call.uni (retval0), 
	vprintf, 
	(
	param0, 
	param1
	);
	ld.param.b32 	%r507, [retval0];
	} // callseq 90
	add.s32 	%r509, %r632, 25;
	st.local.u32 	[%rd2], %r509;
	{ // callseq 91, 0
	.param .b64 param0;
	st.param.b64 	[param0], %rd4;
	.param .b64 param1;
	st.param.b64 	[param1], %rd1;
	.param .b32 retval0;
	call.uni (retval0), 
	vprintf, 
	(
	param0, 
	param1
	);
	ld.param.b32 	%r510, [retval0];
	} // callseq 91
	add.s32 	%r512, %r632, 26;
	st.local.u32 	[%rd2], %r512;
	{ // callseq 92, 0
	.param .b64 param0;
	st.param.b64 	[param0], %rd4;
	.param .b64 param1;
	st.param.b64 	[param1], %rd1;
	.param .b32 retval0;
	call.uni (retval0), 
	vprintf, 
	(
	param0, 
	param1
	);
	ld.param.b32 	%r513, [retval0];
	} // callseq 92
	add.s32 	%r515, %r632, 27;
	st.local.u32 	[%rd2], %r515;
	{ // callseq 93, 0
	.param .b64 param0;
	st.param.b64 	[param0], %rd4;
	.param .b64 param1;
	st.param.b64 	[param1], %rd1;
	.param .b32 retval0;
	call.uni (retval0), 
	vprintf, 
	(
	param0, 
	param1
	);
	ld.param.b32 	%r516, [retval0];
	} // callseq 93
	st.local.u32 	[%rd2], %r604;
	{ // callseq 94, 0
	.param .b64 param0;
	st.param.b64 	[param0], %rd4;
	.param .b64 param1;
	st.param.b64 	[param1], %rd1;
	.param .b32 retval0;
	call.uni (retval0), 
	vprintf, 
	(
	param0, 
	param1
	);
	ld.param.b32 	%r518, [retval0];
	} // callseq 94
	add.s32 	%r520, %r632, 29;
	st.local.u32 	[%rd2], %r520;
	{ // callseq 95, 0
	.param .b64 param0;
	st.param.b64 	[param0], %rd4;
	.param .b64 param1;
	st.param.b64 	[param1], %rd1;
	.param .b32 retval0;
	call.uni (retval0), 
	vprintf, 
	(
	param0, 
	param1
	);
	ld.param.b32 	%r521, [retval0];
	} // callseq 95
	add.s32 	%r523, %r632, 30;
	st.local.u32 	[%rd2], %r523;
	{ // callseq 96, 0
	.param .b64 param0;
	st.param.b64 	[param0], %rd4;
	.param .b64 param1;
	st.param.b64 	[param1], %rd1;
	.param .b32 retval0;
	call.uni (retval0), 
	vprintf, 
	(
	param0, 
	param1
	);
	ld.param.b32 	%r524, [retval0];
	} // callseq 96
	add.s32 	%r526, %r632, 31;
	st.local.u32 	[%rd2], %r526;
	{ // callseq 97, 0
	.param .b64 param0;
	st.param.b64 	[param0], %rd4;
	.param .b64 param1;
	st.param.b64 	[param1], %rd1;
	.param .b32 retval0;
	call.uni (retval0), 
	vprintf, 
	(
	param0, 
	param1
	);
	ld.param.b32 	%r527, [retval0];
	} // callseq 97
	cvta.global.u64 	%rd6, %rd5;
	{ // callseq 98, 0
	.param .b64 param0;
	st.param.b64 	[param0], %rd6;
	.param .b64 param1;
	st.param.b64 	[param1], 0;
	.param .b32 retval0;
	call.uni (retval0), 
	vprintf, 
	(
	param0, 
	param1
	);
	ld.param.b32 	%r529, [retval0];
	} // callseq 98
$L__BB1_4:
	add.s32 	%r600, %r600, 1;
	add.s32 	%r599, %r599, 1;
	setp.ne.s32 	%p3, %r600, 32;
	@%p3 bra 	$L__BB1_2;
$L__BB1_5:
	add.s32 	%r25, %r632, 21;
	add.s32 	%r610, %r632, 22;
	add.s32 	%r27, %r632, 23;
	add.s32 	%r28, %r632, 25;
	add.s32 	%r608, %r632, 24;
	add.s32 	%r622, %r632, 10;
	add.s32 	%r606, %r632, 26;
	add.s32 	%r32, %r632, 29;
	add.s32 	%r602, %r632, 30;
	add.s32 	%r34, %r632, 31;
	add.s32 	%r35, %r632, 27;
	add.s32 	%r36, %r632, 11;
	add.s32 	%r37, %r632, 3;
	add.s32 	%r630, %r632, 2;
	and.b32  	%r39, %r1, 1;
	setp.eq.b32 	%p4, %r39, 1;
	mov.u32 	%r601, %r34;
	mov.u32 	%r603, %r32;
	mov.u32 	%r605, %r35;
	mov.u32 	%r607, %r28;
	mov.u32 	%r609, %r27;
	mov.u32 	%r611, %r25;
	mov.u32 	%r613, %r17;
	mov.u32 	%r615, %r15;
	mov.u32 	%r617, %r13;
	mov.u32 	%r619, %r11;
	mov.u32 	%r621, %r36;
	mov.u32 	%r623, %r9;
	mov.u32 	%r625, %r7;
	mov.u32 	%r627, %r5;
	mov.u32 	%r629, %r37;
	mov.u32 	%r631, %r3;
	@%p4 bra 	$L__BB1_7;
	mov.u32 	%r601, %r602;
	mov.u32 	%r602, %r34;
	mov.u32 	%r603, %r604;
	mov.u32 	%r604, %r32;
	mov.u32 	%r605, %r606;
	mov.u32 	%r606, %r35;
	mov.u32 	%r607, %r608;
	mov.u32 	%r608, %r28;
	mov.u32 	%r609, %r610;
	mov.u32 	%r610, %r27;
	mov.u32 	%r611, %r612;
	mov.u32 	%r612, %r25;
	mov.u32 	%r613, %r614;
	mov.u32 	%r614, %r17;
	mov.u32 	%r615, %r616;
	mov.u32 	%r616, %r15;
	mov.u32 	%r617, %r618;
	mov.u32 	%r618, %r13;
	mov.u32 	%r619, %r620;
	mov.u32 	%r620, %r11;
	mov.u32 	%r621, %r622;
	mov.u32 	%r622, %r36;
	mov.u32 	%r623, %r624;
	mov.u32 	%r624, %r9;
	mov.u32 	%r625, %r626;
	mov.u32 	%r626, %r7;
	mov.u32 	%r627, %r628;
	mov.u32 	%r628, %r5;
	mov.u32 	%r629, %r630;
	mov.u32 	%r630, %r37;
	mov.u32 	%r631, %r632;
	mov.u32 	%r632, %r3;
$L__BB1_7:
	setp.ne.s32 	%p5, %r39, 0;
	shfl.sync.bfly.b32	%r696|%p6, %r632, 1, 31, -1;
	shfl.sync.bfly.b32	%r662|%p7, %r630, 1, 31, -1;
	shfl.sync.bfly.b32	%r692|%p8, %r628, 1, 31, -1;
	shfl.sync.bfly.b32	%r658|%p9, %r626, 1, 31, -1;
	shfl.sync.bfly.b32	%r688|%p10, %r624, 1, 31, -1;
	shfl.sync.bfly.b32	%r654|%p11, %r622, 1, 31, -1;
	shfl.sync.bfly.b32	%r684|%p12, %r620, 1, 31, -1;
	shfl.sync.bfly.b32	%r650|%p13, %r618, 1, 31, -1;
	shfl.sync.bfly.b32	%r680|%p14, %r616, 1, 31, -1;
	shfl.sync.bfly.b32	%r646|%p15, %r614, 1, 31, -1;
	shfl.sync.bfly.b32	%r676|%p16, %r612, 1, 31, -1;
	shfl.sync.bfly.b32	%r642|%p17, %r610, 1, 31, -1;
	shfl.sync.bfly.b32	%r672|%p18, %r608, 1, 31, -1;
	shfl.sync.bfly.b32	%r638|%p19, %r606, 1, 31, -1;
	shfl.sync.bfly.b32	%r668|%p20, %r604, 1, 31, -1;
	shfl.sync.bfly.b32	%r634|%p21, %r602, 1, 31, -1;
	mov.u32 	%r633, %r601;
	mov.u32 	%r667, %r603;
	mov.u32 	%r637, %r605;
	mov.u32 	%r671, %r607;
	mov.u32 	%r641, %r609;
	mov.u32 	%r675, %r611;
	mov.u32 	%r645, %r613;
	mov.u32 	%r679, %r615;
	mov.u32 	%r649, %r617;
	mov.u32 	%r683, %r619;
	mov.u32 	%r653, %r621;
	mov.u32 	%r687, %r623;
	mov.u32 	%r657, %r625;
	mov.u32 	%r691, %r627;
	mov.u32 	%r661, %r629;
	mov.u32 	%r695, %r631;
	@%p5 bra 	$L__BB1_9;
	mov.u32 	%r633, %r634;
	mov.u32 	%r634, %r601;
	mov.u32 	%r667, %r668;
	mov.u32 	%r668, %r603;
	mov.u32 	%r637, %r638;
	mov.u32 	%r638, %r605;
	mov.u32 	%r671, %r672;
	mov.u32 	%r672, %r607;
	mov.u32 	%r641, %r642;
	mov.u32 	%r642, %r609;
	mov.u32 	%r675, %r676;
	mov.u32 	%r676, %r611;
	mov.u32 	%r645, %r646;
	mov.u32 	%r646, %r613;
	mov.u32 	%r679, %r680;
	mov.u32 	%r680, %r615;
	mov.u32 	%r649, %r650;
	mov.u32 	%r650, %r617;
	mov.u32 	%r683, %r684;
	mov.u32 	%r684, %r619;
	mov.u32 	%r653, %r654;
	mov.u32 	%r654, %r621;
	mov.u32 	%r687, %r688;
	mov.u32 	%r688, %r623;
	mov.u32 	%r657, %r658;
	mov.u32 	%r658, %r625;
	mov.u32 	%r691, %r692;
	mov.u32 	%r692, %r627;
	mov.u32 	%r661, %r662;
	mov.u32 	%r662, %r629;
	mov.u32 	%r695, %r696;
	mov.u32 	%r696, %r631;
$L__BB1_9:
	and.b32  	%r120, %r1, 2;
	setp.ne.s32 	%p22, %r120, 0;
	mov.u32 	%r665, %r633;
	mov.u32 	%r666, %r634;
	mov.u32 	%r669, %r637;
	mov.u32 	%r670, %r638;
	mov.u32 	%r673, %r641;
	mov.u32 	%r674, %r642;
	mov.u32 	%r677, %r645;
	mov.u32 	%r678, %r646;
	mov.u32 	%r681, %r649;
	mov.u32 	%r682, %r650;
	mov.u32 	%r685, %r653;
	mov.u32 	%r686, %r654;
	mov.u32 	%r689, %r657;
	mov.u32 	%r690, %r658;
	mov.u32 	%r693, %r661;
	mov.u32 	%r694, %r662;
	@%p22 bra 	$L__BB1_11;
	mov.u32 	%r665, %r667;
	mov.u32 	%r666, %r668;
	mov.u32 	%r667, %r633;
	mov.u32 	%r668, %r634;
	mov.u32 	%r669, %r671;
	mov.u32 	%r670, %r672;
	mov.u32 	%r671, %r637;
	mov.u32 	%r672, %r638;
	mov.u32 	%r673, %r675;
	mov.u32 	%r674, %r676;
	mov.u32 	%r675, %r641;
	mov.u32 	%r676, %r642;
	mov.u32 	%r677, %r679;
	mov.u32 	%r678, %r680;
	mov.u32 	%r679, %r645;
	mov.u32 	%r680, %r646;
	mov.u32 	%r681, %r683;
	mov.u32 	%r682, %r684;
	mov.u32 	%r683, %r649;
	mov.u32 	%r684, %r650;
	mov.u32 	%r685, %r687;
	mov.u32 	%r686, %r688;
	mov.u32 	%r687, %r653;
	mov.u32 	%r688, %r654;
	mov.u32 	%r689, %r691;
	mov.u32 	%r690, %r692;
	mov.u32 	%r691, %r657;
	mov.u32 	%r692, %r658;
	mov.u32 	%r693, %r695;
	mov.u32 	%r694, %r696;
	mov.u32 	%r695, %r661;
	mov.u32 	%r696, %r662;
$L__BB1_11:
	setp.ne.s32 	%p23, %r120, 0;
	shfl.sync.bfly.b32	%r760|%p24, %r696, 2, 31, -1;
	shfl.sync.bfly.b32	%r759|%p25, %r695, 2, 31, -1;
	shfl.sync.bfly.b32	%r724|%p26, %r692, 2, 31, -1;
	shfl.sync.bfly.b32	%r723|%p27, %r691, 2, 31, -1;
	shfl.sync.bfly.b32	%r752|%p28, %r688, 2, 31, -1;
	shfl.sync.bfly.b32	%r751|%p29, %r687, 2, 31, -1;
	shfl.sync.bfly.b32	%r716|%p30, %r684, 2, 31, -1;
	shfl.sync.bfly.b32	%r715|%p31, %r683, 2, 31, -1;
	shfl.sync.bfly.b32	%r744|%p32, %r680, 2, 31, -1;
	shfl.sync.bfly.b32	%r743|%p33, %r679, 2, 31, -1;
	shfl.sync.bfly.b32	%r708|%p34, %r676, 2, 31, -1;
	shfl.sync.bfly.b32	%r707|%p35, %r675, 2, 31, -1;
	shfl.sync.bfly.b32	%r736|%p36, %r672, 2, 31, -1;
	shfl.sync.bfly.b32	%r735|%p37, %r671, 2, 31, -1;
	shfl.sync.bfly.b32	%r700|%p38, %r668, 2, 31, -1;
	shfl.sync.bfly.b32	%r699|%p39, %r667, 2, 31, -1;
	mov.u32 	%r697, %r665;
	mov.u32 	%r698, %r666;
	mov.u32 	%r733, %r669;
	mov.u32 	%r734, %r670;
	mov.u32 	%r705, %r673;
	mov.u32 	%r706, %r674;
	mov.u32 	%r741, %r677;
	mov.u32 	%r742, %r678;
	mov.u32 	%r713, %r681;
	mov.u32 	%r714, %r682;
	mov.u32 	%r749, %r685;
	mov.u32 	%r750, %r686;
	mov.u32 	%r721, %r689;
	mov.u32 	%r722, %r690;
	mov.u32 	%r757, %r693;
	mov.u32 	%r758, %r694;
	@%p23 bra 	$L__BB1_13;
	mov.u32 	%r697, %r699;
	mov.u32 	%r698, %r700;
	mov.u32 	%r699, %r665;
	mov.u32 	%r700, %r666;
	mov.u32 	%r733, %r735;
	mov.u32 	%r734, %r736;
	mov.u32 	%r735, %r669;
	mov.u32 	%r736, %r670;
	mov.u32 	%r705, %r707;
	mov.u32 	%r706, %r708;
	mov.u32 	%r707, %r673;
	mov.u32 	%r708, %r674;
	mov.u32 	%r741, %r743;
	mov.u32 	%r742, %r744;
	mov.u32 	%r743, %r677;
	mov.u32 	%r744, %r678;
	mov.u32 	%r713, %r715;
	mov.u32 	%r714, %r716;
	mov.u32 	%r715, %r681;
	mov.u32 	%r716, %r682;
	mov.u32 	%r749, %r751;
	mov.u32 	%r750, %r752;
	mov.u32 	%r751, %r685;
	mov.u32 	%r752, %r686;
	mov.u32 	%r721, %r723;
	mov.u32 	%r722, %r724;
	mov.u32 	%r723, %r689;
	mov.u32 	%r724, %r690;
	mov.u32 	%r757, %r759;
	mov.u32 	%r758, %r760;
	mov.u32 	%r759, %r693;
	mov.u32 	%r760, %r694;
$L__BB1_13:
	and.b32  	%r201, %r1, 4;
	setp.ne.s32 	%p40, %r201, 0;
	mov.u32 	%r729, %r697;
	mov.u32 	%r730, %r698;
	mov.u32 	%r731, %r699;
	mov.u32 	%r732, %r700;
	mov.u32 	%r737, %r705;
	mov.u32 	%r738, %r706;
	mov.u32 	%r739, %r707;
	mov.u32 	%r740, %r708;
	mov.u32 	%r745, %r713;
	mov.u32 	%r746, %r714;
	mov.u32 	%r747, %r715;
	mov.u32 	%r748, %r716;
	mov.u32 	%r753, %r721;
	mov.u32 	%r754, %r722;
	mov.u32 	%r755, %r723;
	mov.u32 	%r756, %r724;
	@%p40 bra 	$L__BB1_15;
	mov.u32 	%r729, %r733;
	mov.u32 	%r730, %r734;
	mov.u32 	%r731, %r735;
	mov.u32 	%r732, %r736;
	mov.u32 	%r733, %r697;
	mov.u32 	%r734, %r698;
	mov.u32 	%r735, %r699;
	mov.u32 	%r736, %r700;
	mov.u32 	%r737, %r741;
	mov.u32 	%r738, %r742;
	mov.u32 	%r739, %r743;
	mov.u32 	%r740, %r744;
	mov.u32 	%r741, %r705;
	mov.u32 	%r742, %r706;
	mov.u32 	%r743, %r707;
	mov.u32 	%r744, %r708;
	mov.u32 	%r745, %r749;
	mov.u32 	%r746, %r750;
	mov.u32 	%r747, %r751;
	mov.u32 	%r748, %r752;
	mov.u32 	%r749, %r713;
	mov.u32 	%r750, %r714;
	mov.u32 	%r751, %r715;
	mov.u32 	%r752, %r716;
	mov.u32 	%r753, %r757;
	mov.u32 	%r754, %r758;
	mov.u32 	%r755, %r759;
	mov.u32 	%r756, %r760;
	mov.u32 	%r757, %r721;
	mov.u32 	%r758, %r722;
	mov.u32 	%r759, %r723;
	mov.u32 	%r760, %r724;
$L__BB1_15:
	setp.ne.s32 	%p41, %r201, 0;
	shfl.sync.bfly.b32	%r824|%p42, %r760, 4, 31, -1;
	shfl.sync.bfly.b32	%r823|%p43, %r759, 4, 31, -1;
	shfl.sync.bfly.b32	%r822|%p44, %r758, 4, 31, -1;
	shfl.sync.bfly.b32	%r821|%p45, %r757, 4, 31, -1;
	shfl.sync.bfly.b32	%r784|%p46, %r752, 4, 31, -1;
	shfl.sync.bfly.b32	%r783|%p47, %r751, 4, 31, -1;
	shfl.sync.bfly.b32	%r782|%p48, %r750, 4, 31, -1;
	shfl.sync.bfly.b32	%r781|%p49, %r749, 4, 31, -1;
	shfl.sync.bfly.b32	%r808|%p50, %r744, 4, 31, -1;
	shfl.sync.bfly.b32	%r807|%p51, %r743, 4, 31, -1;
	shfl.sync.bfly.b32	%r806|%p52, %r742, 4, 31, -1;
	shfl.sync.bfly.b32	%r805|%p53, %r741, 4, 31, -1;
	shfl.sync.bfly.b32	%r768|%p54, %r736, 4, 31, -1;
	shfl.sync.bfly.b32	%r767|%p55, %r735, 4, 31, -1;
	shfl.sync.bfly.b32	%r766|%p56, %r734, 4, 31, -1;
	shfl.sync.bfly.b32	%r765|%p57, %r733, 4, 31, -1;
	mov.u32 	%r761, %r729;
	mov.u32 	%r762, %r730;
	mov.u32 	%r763, %r731;
	mov.u32 	%r764, %r732;
	mov.u32 	%r801, %r737;
	mov.u32 	%r802, %r738;
	mov.u32 	%r803, %r739;
	mov.u32 	%r804, %r740;
	mov.u32 	%r777, %r745;
	mov.u32 	%r778, %r746;
	mov.u32 	%r779, %r747;
	mov.u32 	%r780, %r748;
	mov.u32 	%r817, %r753;
	mov.u32 	%r818, %r754;
	mov.u32 	%r819, %r755;
	mov.u32 	%r820, %r756;
	@%p41 bra 	$L__BB1_17;
	mov.u32 	%r761, %r765;
	mov.u32 	%r762, %r766;
	mov.u32 	%r763, %r767;
	mov.u32 	%r764, %r768;
	mov.u32 	%r765, %r729;
	mov.u32 	%r766, %r730;
	mov.u32 	%r767, %r731;
	mov.u32 	%r768, %r732;
	mov.u32 	%r801, %r805;
	mov.u32 	%r802, %r806;
	mov.u32 	%r803, %r807;
	mov.u32 	%r804, %r808;
	mov.u32 	%r805, %r737;
	mov.u32 	%r806, %r738;
	mov.u32 	%r807, %r739;
	mov.u32 	%r808, %r740;
	mov.u32 	%r777, %r781;
	mov.u32 	%r778, %r782;
	mov.u32 	%r779, %r783;
	mov.u32 	%r780, %r784;
	mov.u32 	%r781, %r745;
	mov.u32 	%r782, %r746;
	mov.u32 	%r783, %r747;
	mov.u32 	%r784, %r748;
	mov.u32 	%r817, %r821;
	mov.u32 	%r818, %r822;
	mov.u32 	%r819, %r823;
	mov.u32 	%r820, %r824;
	mov.u32 	%r821, %r753;
	mov.u32 	%r822, %r754;
	mov.u32 	%r823, %r755;
	mov.u32 	%r824, %r756;
$L__BB1_17:
	and.b32  	%r282, %r1, 8;
	setp.ne.s32 	%p58, %r282, 0;
	mov.u32 	%r793, %r761;
	mov.u32 	%r794, %r762;
	mov.u32 	%r795, %r763;
	mov.u32 	%r796, %r764;
	mov.u32 	%r797, %r765;
	mov.u32 	%r798, %r766;
	mov.u32 	%r799, %r767;
	mov.u32 	%r800, %r768;
	mov.u32 	%r809, %r777;
	mov.u32 	%r810, %r778;
	mov.u32 	%r811, %r779;
	mov.u32 	%r812, %r780;
	mov.u32 	%r813, %r781;
	mov.u32 	%r814, %r782;
	mov.u32 	%r815, %r783;
	mov.u32 	%r816, %r784;
	@%p58 bra 	$L__BB1_19;
	mov.u32 	%r793, %r801;
	mov.u32 	%r794, %r802;
	mov.u32 	%r795, %r803;
	mov.u32 	%r796, %r804;
	mov.u32 	%r797, %r805;
	mov.u32 	%r798, %r806;
	mov.u32 	%r799, %r807;
	mov.u32 	%r800, %r808;
	mov.u32 	%r801, %r761;
	mov.u32 	%r802, %r762;
	mov.u32 	%r803, %r763;
	mov.u32 	%r804, %r764;
	mov.u32 	%r805, %r765;
	mov.u32 	%r806, %r766;
	mov.u32 	%r807, %r767;
	mov.u32 	%r808, %r768;
	mov.u32 	%r809, %r817;
	mov.u32 	%r810, %r818;
	mov.u32 	%r811, %r819;
	mov.u32 	%r812, %r820;
	mov.u32 	%r813, %r821;
	mov.u32 	%r814, %r822;
	mov.u32 	%r815, %r823;
	mov.u32 	%r816, %r824;
	mov.u32 	%r817, %r777;
	mov.u32 	%r818, %r778;
	mov.u32 	%r819, %r779;
	mov.u32 	%r820, %r780;
	mov.u32 	%r821, %r781;
	mov.u32 	%r822, %r782;
	mov.u32 	%r823, %r783;
	mov.u32 	%r824, %r784;
$L__BB1_19:
	setp.ne.s32 	%p59, %r282, 0;
	shfl.sync.bfly.b32	%r888|%p60, %r824, 8, 31, -1;
	shfl.sync.bfly.b32	%r887|%p61, %r823, 8, 31, -1;
	shfl.sync.bfly.b32	%r886|%p62, %r822, 8, 31, -1;
	shfl.sync.bfly.b32	%r885|%p63, %r821, 8, 31, -1;
	shfl.sync.bfly.b32	%r884|%p64, %r820, 8, 31, -1;
	shfl.sync.bfly.b32	%r883|%p65, %r819, 8, 31, -1;
	shfl.sync.bfly.b32	%r882|%p66, %r818, 8, 31, -1;
	shfl.sync.bfly.b32	%r881|%p67, %r817, 8, 31, -1;
	shfl.sync.bfly.b32	%r840|%p68, %r808, 8, 31, -1;
	shfl.sync.bfly.b32	%r839|%p69, %r807, 8, 31, -1;
	shfl.sync.bfly.b32	%r838|%p70, %r806, 8, 31, -1;
	shfl.sync.bfly.b32	%r837|%p71, %r805, 8, 31, -1;
	shfl.sync.bfly.b32	%r836|%p72, %r804, 8, 31, -1;
	shfl.sync.bfly.b32	%r835|%p73, %r803, 8, 31, -1;
	shfl.sync.bfly.b32	%r834|%p74, %r802, 8, 31, -1;
	shfl.sync.bfly.b32	%r833|%p75, %r801, 8, 31, -1;
	mov.u32 	%r825, %r793;
	mov.u32 	%r826, %r794;
	mov.u32 	%r827, %r795;
	mov.u32 	%r828, %r796;
	mov.u32 	%r829, %r797;
	mov.u32 	%r830, %r798;
	mov.u32 	%r831, %r799;
	mov.u32 	%r832, %r800;
	mov.u32 	%r873, %r809;
	mov.u32 	%r874, %r810;
	mov.u32 	%r875, %r811;
	mov.u32 	%r876, %r812;
	mov.u32 	%r877, %r813;
	mov.u32 	%r878, %r814;
	mov.u32 	%r879, %r815;
	mov.u32 	%r880, %r816;
	@%p59 bra 	$L__BB1_21;
	mov.u32 	%r825, %r833;
	mov.u32 	%r826, %r834;
	mov.u32 	%r827, %r835;
	mov.u32 	%r828, %r836;
	mov.u32 	%r829, %r837;
	mov.u32 	%r830, %r838;
	mov.u32 	%r831, %r839;
	mov.u32 	%r832, %r840;
	mov.u32 	%r833, %r793;
	mov.u32 	%r834, %r794;
	mov.u32 	%r835, %r795;
	mov.u32 	%r836, %r796;
	mov.u32 	%r837, %r797;
	mov.u32 	%r838, %r798;
	mov.u32 	%r839, %r799;
	mov.u32 	%r840, %r800;
	mov.u32 	%r873, %r881;
	mov.u32 	%r874, %r882;
	mov.u32 	%r875, %r883;
	mov.u32 	%r876, %r884;
	mov.u32 	%r877, %r885;
	mov.u32 	%r878, %r886;
	mov.u32 	%r879, %r887;
	mov.u32 	%r880, %r888;
	mov.u32 	%r881, %r809;
	mov.u32 	%r882, %r810;
	mov.u32 	%r883, %r811;
	mov.u32 	%r884, %r812;
	mov.u32 	%r885, %r813;
	mov.u32 	%r886, %r814;
	mov.u32 	%r887, %r815;
	mov.u32 	%r888, %r816;
$L__BB1_21:
	and.b32  	%r363, %r1, 16;
	setp.ne.s32 	%p76, %r363, 0;
	mov.u32 	%r857, %r825;
	mov.u32 	%r858, %r826;
	mov.u32 	%r859, %r827;
	mov.u32 	%r860, %r828;
	mov.u32 	%r861, %r829;
	mov.u32 	%r862, %r830;
	mov.u32 	%r863, %r831;
	mov.u32 	%r864, %r832;
	mov.u32 	%r865, %r833;
	mov.u32 	%r866, %r834;
	mov.u32 	%r867, %r835;
	mov.u32 	%r868, %r836;
	mov.u32 	%r869, %r837;
	mov.u32 	%r870, %r838;
	mov.u32 	%r871, %r839;
	mov.u32 	%r872, %r840;
	@%p76 bra 	$L__BB1_23;
	mov.u32 	%r857, %r873;
	mov.u32 	%r858, %r874;
	mov.u32 	%r859, %r875;
	mov.u32 	%r860, %r876;
	mov.u32 	%r861, %r877;
	mov.u32 	%r862, %r878;
	mov.u32 	%r863, %r879;
	mov.u32 	%r864, %r880;
	mov.u32 	%r865, %r881;
	mov.u32 	%r866, %r882;
	mov.u32 	%r867, %r883;
	mov.u32 	%r868, %r884;
	mov.u32 	%r869, %r885;
	mov.u32 	%r870, %r886;
	mov.u32 	%r871, %r887;
	mov.u32 	%r872, %r888;
	mov.u32 	%r873, %r825;
	mov.u32 	%r874, %r826;
	mov.u32 	%r875, %r827;
	mov.u32 	%r876, %r828;
	mov.u32 	%r877, %r829;
	mov.u32 	%r878, %r830;
	mov.u32 	%r879, %r831;
	mov.u32 	%r880, %r832;
	mov.u32 	%r881, %r833;
	mov.u32 	%r882, %r834;
	mov.u32 	%r883, %r835;
	mov.u32 	%r884, %r836;
	mov.u32 	%r885, %r837;
	mov.u32 	%r886, %r838;
	mov.u32 	%r887, %r839;
	mov.u32 	%r888, %r840;
$L__BB1_23:
	setp.ne.s32 	%p77, %r363, 0;
	shfl.sync.bfly.b32	%r920|%p78, %r888, 16, 31, -1;
	shfl.sync.bfly.b32	%r919|%p79, %r887, 16, 31, -1;
	shfl.sync.bfly.b32	%r918|%p80, %r886, 16, 31, -1;
	shfl.sync.bfly.b32	%r917|%p81, %r885, 16, 31, -1;
	shfl.sync.bfly.b32	%r916|%p82, %r884, 16, 31, -1;
	shfl.sync.bfly.b32	%r915|%p83, %r883, 16, 31, -1;
	shfl.sync.bfly.b32	%r914|%p84, %r882, 16, 31, -1;
	shfl.sync.bfly.b32	%r913|%p85, %r881, 16, 31, -1;
	shfl.sync.bfly.b32	%r912|%p86, %r880, 16, 31, -1;
	shfl.sync.bfly.b32	%r911|%p87, %r879, 16, 31, -1;
	shfl.sync.bfly.b32	%r910|%p88, %r878, 16, 31, -1;
	shfl.sync.bfly.b32	%r909|%p89, %r877, 16, 31, -1;
	shfl.sync.bfly.b32	%r908|%p90, %r876, 16, 31, -1;
	shfl.sync.bfly.b32	%r907|%p91, %r875, 16, 31, -1;
	shfl.sync.bfly.b32	%r906|%p92, %r874, 16, 31, -1;
	shfl.sync.bfly.b32	%r905|%p93, %r873, 16, 31, -1;
	mov.u32 	%r889, %r857;
	mov.u32 	%r890, %r858;
	mov.u32 	%r891, %r859;
	mov.u32 	%r892, %r860;
	mov.u32 	%r893, %r861;
	mov.u32 	%r894, %r862;
	mov.u32 	%r895, %r863;
	mov.u32 	%r896, %r864;
	mov.u32 	%r897, %r865;
	mov.u32 	%r898, %r866;
	mov.u32 	%r899, %r867;
	mov.u32 	%r900, %r868;
	mov.u32 	%r901, %r869;
	mov.u32 	%r902, %r870;
	mov.u32 	%r903, %r871;
	mov.u32 	%r904, %r872;
	@%p77 bra 	$L__BB1_25;
	mov.u32 	%r889, %r905;
	mov.u32 	%r890, %r906;
	mov.u32 	%r891, %r907;
	mov.u32 	%r892, %r908;
	mov.u32 	%r893, %r909;
	mov.u32 	%r894, %r910;
	mov.u32 	%r895, %r911;
	mov.u32 	%r896, %r912;
	mov.u32 	%r897, %r913;
	mov.u32 	%r898, %r914;
	mov.u32 	%r899, %r915;
	mov.u32 	%r900, %r916;
	mov.u32 	%r901, %r917;
	mov.u32 	%r902, %r918;
	mov.u32 	%r903, %r919;
	mov.u32 	%r904, %r920;
	mov.u32 	%r905, %r857;
	mov.u32 	%r906, %r858;
	mov.u32 	%r907, %r859;
	mov.u32 	%r908, %r860;
	mov.u32 	%r909, %r861;
	mov.u32 	%r910, %r862;
	mov.u32 	%r911, %r863;
	mov.u32 	%r912, %r864;
	mov.u32 	%r913, %r865;
	mov.u32 	%r914, %r866;
	mov.u32 	%r915, %r867;
	mov.u32 	%r916, %r868;
	mov.u32 	%r917, %r869;
	mov.u32 	%r918, %r870;
	mov.u32 	%r919, %r871;
	mov.u32 	%r920, %r872;
$L__BB1_25:
	ld.param.u32 	%r598, [_Z1tIiEvi_param_0];
	setp.lt.s32 	%p94, %r920, %r598;
	@%p94 bra 	$L__BB1_30;
	neg.s32 	%r921, %r1;
	mov.b32 	%r922, 0;
	add.u64 	%rd7, %SP, 0;
	mov.u64 	%rd9, $str;
	mov.u64 	%rd11, $str$1;
$L__BB1_27:
	setp.ne.s32 	%p95, %r921, 0;
	@%p95 bra 	$L__BB1_29;
	cvta.to.local.u64 	%rd8, %rd7;
	st.local.u32 	[%rd8], %r920;
	cvta.global.u64 	%rd10, %rd9;
	{ // callseq 99, 0
	.param .b64 param0;
	st.param.b64 	[param0], %rd10;
	.param .b64 param1;
	st.param.b64 	[param1], %rd7;
	.param .b32 retval0;
	call.uni (retval0), 
	vprintf, 
	(
	param0, 
	param1
	);
	ld.param.b32 	%r532, [retval0];
	} // callseq 99
	st.local.u32 	[%rd8], %r919;
	{ // callseq 100, 0
	.param .b64 param0;
	st.param.b64 	[param0], %rd10;
	.param .b64 param1;
	st.param.b64 	[param1], %rd7;
	.param .b32 retval0;
	call.uni (retval0), 
	vprintf, 
	(
	param0, 
	param1
	);
	ld.param.b32 	%r534, [retval0];
	} // callseq 100
	st.local.u32 	[%rd8], %r918;
	{ // callseq 101, 0
	.param .b64 param0;
	st.param.b64 	[param0], %rd10;
	.param .b64 param1;
	st.param.b64 	[param1], %rd7;
	.param .b32 retval0;
	call.uni (retval0), 
	vprintf, 
	(
	param0, 
	param1
	);
	ld.param.b32 	%r536, [retval0];
	} // callseq 101
	st.local.u32 	[%rd8], %r917;
	{ // callseq 102, 0
	.param .b64 param0;
	st.param.b64 	[param0], %rd10;
	.param .b64 param1;
	st.param.b64 	[param1], %rd7;
	.param .b32 retval0;
	call.uni (retval0), 
	vprintf, 
	(
	param0, 
	param1
	);
	ld.param.b32 	%r538, [retval0];
	} // callseq 102
	st.local.u32 	[%rd8], %r916;
	{ // callseq 103, 0
	.param .b64 param0;
	st.param.b64 	[param0], %rd10;
	.param .b64 param1;
	st.param.b64 	[param1], %rd7;
	.param .b32 retval0;
	call.uni (retval0), 
	vprintf, 
	(
	param0, 
	param1
	);
	ld.param.b32 	%r540, [retval0];
	} // callseq 103
	st.local.u32 	[%rd8], %r915;
	{ // callseq 104, 0
	.param .b64 param0;
	st.param.b64 	[param0], %rd10;
	.param .b64 param1;
	st.param.b64 	[param1], %rd7;
	.param .b32 retval0;
	call.uni (retval0), 
	vprintf, 
	(
	param0, 
	param1
	);
	ld.param.b32 	%r542, [retval0];
	} // callseq 104
	st.local.u32 	[%rd8], %r914;
	{ // callseq 105, 0
	.param .b64 param0;
	st.param.b64 	[param0], %rd10;
	.param .b64 param1;
	st.param.b64 	[param1], %rd7;
	.param .b32 retval0;
	call.uni (retval0), 
	vprintf, 
	(
	param0, 
	param1
	);
	ld.param.b32 	%r544, [retval0];
	} // callseq 105
	st.local.u32 	[%rd8], %r913;
	{ // callseq 106, 0
	.param .b64 param0;
	st.param.b64 	[param0], %rd10;
	.param .b64 param1;
	st.param.b64 	[param1], %rd7;
	.param .b32 retval0;
	call.uni (retval0), 
	vprintf, 
	(
	param0, 
	param1
	);
	ld.param.b32 	%r546, [retval0];
	} // callseq 106
	st.local.u32 	[%rd8], %r912;
	{ // callseq 107, 0
	.param .b64 param0;
	st.param.b64 	[param0], %rd10;
	.param .b64 param1;
	st.param.b64 	[param1], %rd7;
	.param .b32 retval0;
	call.uni (retval0), 
	vprintf, 
	(
	param0, 
	param1
	);
	ld.param.b32 	%r548, [retval0];
	} // callseq 107
	st.local.u32 	[%rd8], %r911;
	{ // callseq 108, 0
	.param .b64 param0;
	st.param.b64 	[param0], %rd10;
	.param .b64 param1;
	st.param.b64 	[param1], %rd7;
	.param .b32 retval0;
	call.uni (retval0), 
	vprintf, 
	(
	param0, 
	param1
	);
	ld.param.b32 	%r550, [retval0];
	} // callseq 108
	st.local.u32 	[%rd8], %r910;
	{ // callseq 109, 0
	.param .b64 param0;
	st.param.b64 	[param0], %rd10;
	.param .b64 param1;
	st.param.b64 	[param1], %rd7;
	.param .b32 retval0;
	call.uni (retval0), 
	vprintf, 
	(
	param0, 
	param1
	);
	ld.param.b32 	%r552, [retval0];
	} // callseq 109
	st.local.u32 	[%rd8], %r909;
	{ // callseq 110, 0
	.param .b64 param0;
	st.param.b64 	[param0], %rd10;
	.param .b64 param1;
	st.param.b64 	[param1], %rd7;
	.param .b32 retval0;
	call.uni (retval0), 
	vprintf, 
	(
	param0, 
	param1
	);
	ld.param.b32 	%r554, [retval0];
	} // callseq 110
	st.local.u32 	[%rd8], %r908;
	{ // callseq 111, 0
	.param .b64 param0;
	st.param.b64 	[param0], %rd10;
	.param .b64 param1;
	st.param.b64 	[param1], %rd7;
	.param .b32 retval0;
	call.uni (retval0), 
	vprintf, 
	(
	param0, 
	param1
	);
	ld.param.b32 	%r556, [retval0];
	} // callseq 111
	st.local.u32 	[%rd8], %r907;
	{ // callseq 112, 0
	.param .b64 param0;
	st.param.b64 	[param0], %rd10;
	.param .b64 param1;
	st.param.b64 	[param1], %rd7;
	.param .b32 retval0;
	call.uni (retval0), 
	vprintf, 
	(
	param0, 
	param1
	);
	ld.param.b32 	%r558, [retval0];
	} // callseq 112
	st.local.u32 	[%rd8], %r906;
	{ // callseq 113, 0
	.param .b64 param0;
	st.param.b64 	[param0], %rd10;
	.param .b64 param1;
	st.param.b64 	[param1], %rd7;
	.param .b32 retval0;
	call.uni (retval0), 
	vprintf, 
	(
	param0, 
	param1
	);
	ld.param.b32 	%r560, [retval0];
	} // callseq 113
	st.local.u32 	[%rd8], %r905;
	{ // callseq 114, 0
	.param .b64 param0;
	st.param.b64 	[param0], %rd10;
	.param .b64 param1;
	st.param.b64 	[param1], %rd7;
	.param .b32 retval0;
	call.uni (retval0), 
	vprintf, 
	(
	param0, 
	param1
	);
	ld.param.b32 	%r562, [retval0];
	} // callseq 114
	st.local.u32 	[%rd8], %r904;
	{ // callseq 115, 0
	.param .b64 param0;
	st.param.b64 	[param0], %rd10;
	.param .b64 param1;
	st.param.b64 	[param1], %rd7;
	.param .b32 retval0;
	call.uni (retval0), 
	vprintf, 
	(
	param0, 
	param1
	);
	ld.param.b32 	%r564, [retval0];
	} // callseq 115
	st.local.u32 	[%rd8], %r903;
	{ // callseq 116, 0
	.param .b64 param0;
	st.param.b64 	[param0], %rd10;
	.param .b64 param1;
	st.param.b64 	[param1], %rd7;
	.param .b32 retval0;
	call.uni (retval0), 
	vprintf, 
	(
	param0, 
	param1
	);
	ld.param.b32 	%r566, [retval0];
	} // callseq 116
	st.local.u32 	[%rd8], %r902;
	{ // callseq 117, 0
	.param .b64 param0;
	st.param.b64 	[param0], %rd10;
	.param .b64 param1;
	st.param.b64 	[param1], %rd7;
	.param .b32 retval0;
	call.uni (retval0), 
	vprintf, 
	(
	param0, 
	param1
	);
	ld.param.b32 	%r568, [retval0];
	} // callseq 117
	st.local.u32 	[%rd8], %r901;
	{ // callseq 118, 0
	.param .b64 param0;
	st.param.b64 	[param0], %rd10;
	.param .b64 param1;
	st.param.b64 	[param1], %rd7;
	.param .b32 retval0;
	call.uni (retval0), 
	vprintf, 
	(
	param0, 
	param1
	);
	ld.param.b32 	%r570, [retval0];
	} // callseq 118
	st.local.u32 	[%rd8], %r900;
	{ // callseq 119, 0
	.param .b64 param0;
	st.param.b64 	[param0], %rd10;
	.param .b64 param1;
	st.param.b64 	[param1], %rd7;
	.param .b32 retval0;
	call.uni (retval0), 
	vprintf, 
	(
	param0, 
	param1
	);
	ld.param.b32 	%r572, [retval0];
	} // callseq 119
	st.local.u32 	[%rd8], %r899;
	{ // callseq 120, 0
	.param .b64 param0;
	st.param.b64 	[param0], %rd10;
	.param .b64 param1;
	st.param.b64 	[param1], %rd7;
	.param .b32 retval0;
	call.uni (retval0), 
	vprintf, 
	(
	param0, 
	param1
	);
	ld.param.b32 	%r574, [retval0];
	} // callseq 120
	st.local.u32 	[%rd8], %r898;
	{ // callseq 121, 0
	.param .b64 param0;
	st.param.b64 	[param0], %rd10;
	.param .b64 param1;
	st.param.b64 	[param1], %rd7;
	.param .b32 retval0;
	call.uni (retval0), 
	vprintf, 
	(
	param0, 
	param1
	);
	ld.param.b32 	%r576, [retval0];
	} // callseq 121
	st.local.u32 	[%rd8], %r897;
	{ // callseq 122, 0
	.param .b64 param0;
	st.param.b64 	[param0], %rd10;
	.param .b64 param1;
	st.param.b64 	[param1], %rd7;
	.param .b32 retval0;
	call.uni (retval0), 
	vprintf, 
	(
	param0, 
	param1
	);
	ld.param.b32 	%r578, [retval0];
	} // callseq 122
	st.local.u32 	[%rd8], %r896;
	{ // callseq 123, 0
	.param .b64 param0;
	st.param.b64 	[param0], %rd10;
	.param .b64 param1;
	st.param.b64 	[param1], %rd7;
	.param .b32 retval0;
	call.uni (retval0), 
	vprintf, 
	(
	param0, 
	param1
	);
	ld.param.b32 	%r580, [retval0];
	} // callseq 123
	st.local.u32 	[%rd8], %r895;
	{ // callseq 124, 0
	.param .b64 param0;
	st.param.b64 	[param0], %rd10;
	.param .b64 param1;
	st.param.b64 	[param1], %rd7;
	.param .b32 retval0;
	call.uni (retval0), 
	vprintf, 
	(
	param0, 
	param1
	);
	ld.param.b32 	%r582, [retval0];
	} // callseq 124
	st.local.u32 	[%rd8], %r894;
	{ // callseq 125, 0
	.param .b64 param0;
	st.param.b64 	[param0], %rd10;
	.param .b64 param1;
	st.param.b64 	[param1], %rd7;
	.param .b32 retval0;
	call.uni (retval0), 
	vprintf, 
	(
	param0, 
	param1
	);
	ld.param.b32 	%r584, [retval0];
	} // callseq 125
	st.local.u32 	[%rd8], %r893;
	{ // callseq 126, 0
	.param .b64 param0;
	st.param.b64 	[param0], %rd10;
	.param .b64 param1;
	st.param.b64 	[param1], %rd7;
	.param .b32 retval0;
	call.uni (retval0), 
	vprintf, 
	(
	param0, 
	param1
	);
	ld.param.b32 	%r586, [retval0];
	} // callseq 126
	st.local.u32 	[%rd8], %r892;
	{ // callseq 127, 0
	.param .b64 param0;
	st.param.b64 	[param0], %rd10;
	.param .b64 param1;
	st.param.b64 	[param1], %rd7;
	.param .b32 retval0;
	call.uni (retval0), 
	vprintf, 
	(
	param0, 
	param1
	);
	ld.param.b32 	%r588, [retval0];
	} // callseq 127
	st.local.u32 	[%rd8], %r891;
	{ // callseq 128, 0
	.param .b64 param0;
	st.param.b64 	[param0], %rd10;
	.param .b64 param1;
	st.param.b64 	[param1], %rd7;
	.param .b32 retval0;
	call.uni (retval0), 
	vprintf, 
	(
	param0, 
	param1
	);
	ld.param.b32 	%r590, [retval0];
	} // callseq 128
	st.local.u32 	[%rd8], %r890;
	{ // callseq 129, 0
	.param .b64 param0;
	st.param.b64 	[param0], %rd10;
	.param .b64 param1;
	st.param.b64 	[param1], %rd7;
	.param .b32 retval0;
	call.uni (retval0), 
	vprintf, 
	(
	param0, 
	param1
	);
	ld.param.b32 	%r592, [retval0];
	} // callseq 129
	st.local.u32 	[%rd8], %r889;
	{ // callseq 130, 0
	.param .b64 param0;
	st.param.b64 	[param0], %rd10;
	.param .b64 param1;
	st.param.b64 	[param1], %rd7;
	.param .b32 retval0;
	call.uni (retval0), 
	vprintf, 
	(
	param0, 
	param1
	);
	ld.param.b32 	%r594, [retval0];
	} // callseq 130
	cvta.global.u64 	%rd12, %rd11;
	{ // callseq 131, 0
	.param .b64 param0;
	st.param.b64 	[param0], %rd12;
	.param .b64 param1;
	st.param.b64 	[param1], 0;
	.param .b32 retval0;
	call.uni (retval0), 
	vprintf, 
	(
	param0, 
	param1
	);
	ld.param.b32 	%r596, [retval0];
	} // callseq 131
$L__BB1_29:
	add.s32 	%r922, %r922, 1;
	add.s32 	%r921, %r921, 1;
	setp.ne.s32 	%p96, %r922, 32;
	@%p96 bra 	$L__BB1_27;
$L__BB1_30:
	ret;

}


// ===== COMPILED SASS (sm_100) =====

	.target	sm_100

	.elftype	@"ET_EXEC"


//--------------------- .note.nv.tkinfo           --------------------------
	.section	.note.nv.tkinfo,"",@"SHT_NOTE"
	.sectionflags	@"SHF_NOTE_NV_TKINFO"
	.tkinfo
        /*0018*/ 	.word	0x00000002
        /*0030*/ 	.string	""
        /*0030*/ 	.string	"ptxas"
        /*0030*/ 	.string	"Cuda compilation tools, release 13.0, V13.0.88"
        /*0030*/ 	.string	"Build cuda_13.0.r13.0/compiler.36424714_0"
        /*0030*/ 	.string	"-arch sm_100 -m 64 "



//--------------------- .note.nv.cuinfo           --------------------------
	.section	.note.nv.cuinfo,"",@"SHT_NOTE"
	.sectionflags	@"SHF_NOTE_NV_CUINFO"
        /*0018*/ 	.short	0x0002
        /*001a*/ 	.short	0x0064
        /*001c*/ 	.short	0x0082
	.zero		2


//--------------------- .nv.info                  --------------------------
	.section	.nv.info,"",@"SHT_CUDA_INFO"
	.align	4


	//----- nvinfo : EIATTR_REGCOUNT
	.align		4
        /*0000*/ 	.byte	0x04, 0x2f
        /*0002*/ 	.short	(.L_3 - .L_2)
	.align		4
.L_2:
        /*0004*/ 	.word	index@(_Z5t_badi)
        /*0008*/ 	.word	0x0000002d


	//----- nvinfo : EIATTR_FRAME_SIZE
	.align		4
.L_3:
        /*000c*/ 	.byte	0x04, 0x11
        /*000e*/ 	.short	(.L_5 - .L_4)
	.align		4
.L_4:
        /*0010*/ 	.word	index@(_Z5t_badi)
        /*0014*/ 	.word	0x00000090


	//----- nvinfo : EIATTR_REGCOUNT
	.align		4
.L_5:
        /*0018*/ 	.byte	0x04, 0x2f
        /*001a*/ 	.short	(.L_7 - .L_6)
	.align		4
.L_6:
        /*001c*/ 	.word	index@(_Z1tIiEvi)
        /*0020*/ 	.word	0x0000003b


	//----- nvinfo : EIATTR_FRAME_SIZE
	.align		4
.L_7:
        /*0024*/ 	.byte	0x04, 0x11
        /*0026*/ 	.short	(.L_9 - .L_8)
	.align		4
.L_8:
        /*0028*/ 	.word	index@(_Z1tIiEvi)
        /*002c*/ 	.word	0x00000008


	//----- nvinfo : EIATTR_MIN_STACK_SIZE
	.align		4
.L_9:
        /*0030*/ 	.byte	0x04, 0x12
        /*0032*/ 	.short	(.L_11 - .L_10)
	.align		4
.L_10:
        /*0034*/ 	.word	index@(_Z1tIiEvi)
        /*0038*/ 	.word	0x00000008


	//----- nvinfo : EIATTR_MIN_STACK_SIZE
	.align		4
.L_11:
        /*003c*/ 	.byte	0x04, 0x12
        /*003e*/ 	.short	(.L_13 - .L_12)
	.align		4
.L_12:
        /*0040*/ 	.word	index@(_Z5t_badi)
        /*0044*/ 	.word	0x00000090
.L_13:


//--------------------- .nv.compat                --------------------------
	.section	.nv.compat,"",@"SHT_CUDA_COMPAT_INFO"
	.align	4
        /*0000*/ 	.byte	0x02, 0x09, 0x00, 0x00, 0x02, 0x02, 0x01, 0x00, 0x02, 0x05, 0x05, 0x00, 0x03, 0x07, 0x01, 0x01
        /*0010*/ 	.byte	0x02, 0x03, 0x00, 0x00, 0x02, 0x06, 0x01, 0x00, 0x04, 0x0b, 0x08, 0x00, 0x09, 0x00, 0x00, 0x00
        /*0020*/ 	.byte	0x00, 0x00, 0x00, 0x00


//--------------------- .nv.info._Z1tIiEvi        --------------------------
	.section	.nv.info._Z1tIiEvi,"",@"SHT_CUDA_INFO"
	.sectionflags	@""
	.align	4


	//----- nvinfo : EIATTR_CUDA_API_VERSION
	.align		4
        /*0000*/ 	.byte	0x04, 0x37
        /*0002*/ 	.short	(.L_15 - .L_14)
.L_14:
        /*0004*/ 	.word	0x00000082


	//----- nvinfo : EIATTR_KPARAM_INFO
	.align		4
.L_15:
        /*0008*/ 	.byte	0x04, 0x17
        /*000a*/ 	.short	(.L_17 - .L_16)
.L_16:
        /*000c*/ 	.word	0x00000000
        /*0010*/ 	.short	0x0000
        /*0012*/ 	.short	0x0000
        /*0014*/ 	.byte	0x00, 0xf0, 0x11, 0x00


	//----- nvinfo : EIATTR_SPARSE_MMA_MASK
	.align		4
.L_17:
        /*0018*/ 	.byte	0x03, 0x50
        /*001a*/ 	.short	0x0000


	//----- nvinfo : EIATTR_MAXREG_COUNT
	.align		4
        /*001c*/ 	.byte	0x03, 0x1b
        /*001e*/ 	.short	0x00ff


	//----- nvinfo : EIATTR_EXTERNS
	.align		4
        /*0020*/ 	.byte	0x04, 0x0f
        /*0022*/ 	.short	(.L_19 - .L_18)


	//   ....[0]....
	.align		4
.L_18:
        /*0024*/ 	.word	index@(vprintf)


	//----- nvinfo : EIATTR_MERCURY_ISA_VERSION
	.align		4
.L_19:
        /*0028*/ 	.byte	0x03, 0x5f
        /*002a*/ 	.short	0x0101


	//----- nvinfo : EIATTR_COOP_GROUP_MASK_REGIDS
	.align		4
        /*002c*/ 	.byte	0x04, 0x29
        /*002e*/ 	.short	(.L_21 - .L_20)


	//   ....[0]....
.L_20:
        /*0030*/ 	.word	0xffffffff


	//   ....[1]....
        /*0034*/ 	.word	0xffffffff


	//   ....[2]....
        /*0038*/ 	.word	0xffffffff


	//   ....[3]....
        /*003c*/ 	.word	0xffffffff


	//   ....[4]....
        /*0040*/ 	.word	0xffffffff


	//   ....[5]....
        /*0044*/ 	.word	0xffffffff


	//   ....[6]....
        /*0048*/ 	.word	0xffffffff


	//   ....[7]....
        /*004c*/ 	.word	0xffffffff


	//   ....[8]....
        /*0050*/ 	.word	0xffffffff


	//   ....[9]....
        /*0054*/ 	.word	0xffffffff


	//   ....[10]....
        /*0058*/ 	.word	0xffffffff


	//   ....[11]....
        /*005c*/ 	.word	0xffffffff


	//   ....[12]....
        /*0060*/ 	.word	0xffffffff


	//   ....[13]....
        /*0064*/ 	.word	0xffffffff


	//   ....[14]....
        /*0068*/ 	.word	0xffffffff


	//   ....[15]....
        /*006c*/ 	.word	0xffffffff


	//   ....[16]....
        /*0070*/ 	.word	0xffffffff


	//   ....[17]....
        /*0074*/ 	.word	0xffffffff


	//   ....[18]....
        /*0078*/ 	.word	0xffffffff


	//   ....[19]....
        /*007c*/ 	.word	0xffffffff


	//   ....[20]....
        /*0080*/ 	.word	0xffffffff


	//   ....[21]....
        /*0084*/ 	.word	0xffffffff


	//   ....[22]....
        /*0088*/ 	.word	0xffffffff


	//   ....[23]....
        /*008c*/ 	.word	0xffffffff


	//   ....[24]....
        /*0090*/ 	.word	0xffffffff


	//   ....[25]....
        /*0094*/ 	.word	0xffffffff


	//   ....[26]....
        /*0098*/ 	.word	0xffffffff


	//   ....[27]....
        /*009c*/ 	.word	0xffffffff


	//   ....[28]....
        /*00a0*/ 	.word	0xffffffff


	//   ....[29]....
        /*00a4*/ 	.word	0xffffffff


	//   ....[30]....
        /*00a8*/ 	.word	0xffffffff


	//   ....[31]....
        /*00ac*/ 	.word	0xffffffff


	//   ....[32]....
        /*00b0*/ 	.word	0xffffffff


	//   ....[33]....
        /*00b4*/ 	.word	0xffffffff


	//   ....[34]....
        /*00b8*/ 	.word	0xffffffff


	//   ....[35]....
        /*00bc*/ 	.word	0xffffffff


	//   ....[36]....
        /*00c0*/ 	.word	0xffffffff


	//   ....[37]....
        /*00c4*/ 	.word	0xffffffff


	//   ....[38]....
        /*00c8*/ 	.word	0xffffffff


	//   ....[39]....
        /*00cc*/ 	.word	0xffffffff


	//   ....[40]....
        /*00d0*/ 	.word	0xffffffff


	//   ....[41]....
        /*00d4*/ 	.word	0xffffffff


	//   ....[42]....
        /*00d8*/ 	.word	0xffffffff


	//   ....[43]....
        /*00dc*/ 	.word	0xffffffff


	//   ....[44]....
        /*00e0*/ 	.word	0xffffffff


	//   ....[45]....
        /*00e4*/ 	.word	0xffffffff


	//   ....[46]....
        /*00e8*/ 	.word	0xffffffff


	//   ....[47]....
        /*00ec*/ 	.word	0xffffffff


	//   ....[48]....
        /*00f0*/ 	.word	0xffffffff


	//   ....[49]....
        /*00f4*/ 	.word	0xffffffff


	//   ....[50]....
        /*00f8*/ 	.word	0xffffffff


	//   ....[51]....
        /*00fc*/ 	.word	0xffffffff


	//   ....[52]....
        /*0100*/ 	.word	0xffffffff


	//   ....[53]....
        /*0104*/ 	.word	0xffffffff


	//   ....[54]....
        /*0108*/ 	.word	0xffffffff


	//   ....[55]....
        /*010c*/ 	.word	0xffffffff


	//   ....[56]....
        /*0110*/ 	.word	0xffffffff


	//   ....[57]....
        /*0114*/ 	.word	0xffffffff


	//   ....[58]....
        /*0118*/ 	.word	0xffffffff


	//   ....[59]....
        /*011c*/ 	.word	0xffffffff


	//   ....[60]....
        /*0120*/ 	.word	0xffffffff


	//   ....[61]....
        /*0124*/ 	.word	0xffffffff


	//   ....[62]....
        /*0128*/ 	.word	0xffffffff


	//   ....[63]....
        /*012c*/ 	.word	0xffffffff


	//   ....[64]....
        /*0130*/ 	.word	0xffffffff


	//   ....[65]....
        /*0134*/ 	.word	0xffffffff


	//   ....[66]....
        /*0138*/ 	.word	0xffffffff


	//   ....[67]....
        /*013c*/ 	.word	0xffffffff


	//   ....[68]....
        /*0140*/ 	.word	0xffffffff


	//   ....[69]....
        /*0144*/ 	.word	0xffffffff


	//   ....[70]....
        /*0148*/ 	.word	0xffffffff


	//   ....[71]....
        /*014c*/ 	.word	0xffffffff


	//   ....[72]....
        /*0150*/ 	.word	0xffffffff


	//   ....[73]....
        /*0154*/ 	.word	0xffffffff


	//   ....[74]....
        /*0158*/ 	.word	0xffffffff


	//   ....[75]....
        /*015c*/ 	.word	0xffffffff


	//   ....[76]....
        /*0160*/ 	.word	0xffffffff


	//   ....[77]....
        /*0164*/ 	.word	0xffffffff


	//   ....[78]....
        /*0168*/ 	.word	0xffffffff


	//   ....[79]....
        /*016c*/ 	.word	0xffffffff


	//   ....[80]....
        /*0170*/ 	.word	0x0500000f


	//   ....[81]....
        /*0174*/ 	.word	0x0500000f


	//   ....[82]....
        /*0178*/ 	.word	0x0500000f


	//   ....[83]....
        /*017c*/ 	.word	0x0500000f


	//   ....[84]....
        /*0180*/ 	.word	0x0500000f


	//   ....[85]....
        /*0184*/ 	.word	0x0500000f


	//   ....[86]....
        /*0188*/ 	.word	0x0500000f


	//   ....[87]....
        /*018c*/ 	.word	0x0500000f


	//   ....[88]....
        /*0190*/ 	.word	0x0500000f


	//   ....[89]....
        /*0194*/ 	.word	0x0500000f


	//   ....[90]....
        /*0198*/ 	.word	0x0500000f


	//   ....[91]....
        /*019c*/ 	.word	0x0500000f


	//   ....[92]....
        /*01a0*/ 	.word	0x0500000f


	//   ....[93]....
        /*01a4*/ 	.word	0x0500000f


	//   ....[94]....
        /*01a8*/ 	.word	0x0500000f


	//   ....[95]....
        /*01ac*/ 	.word	0x0500000f


	//   ....[96]....
        /*01b0*/ 	.word	0x0500000f


	//   ....[97]....
        /*01b4*/ 	.word	0x0500000f


	//   ....[98]....
        /*01b8*/ 	.word	0x0500000f


	//   ....[99]....
        /*01bc*/ 	.word	0x0500000f


	//   ....[100]....
        /*01c0*/ 	.word	0x0500000f


	//   ....[101]....
        /*01c4*/ 	.word	0x0500000f


	//   ....[102]....
        /*01c8*/ 	.word	0x0500000f


	//   ....[103]....
        /*01cc*/ 	.word	0x0500000f


	//   ....[104]....
        /*01d0*/ 	.word	0x0500000f


	//   ....[105]....
        /*01d4*/ 	.word	0x0500000f


	//   ....[106]....
        /*01d8*/ 	.word	0x0500000f


	//   ....[107]....
        /*01dc*/ 	.word	0x0500000f


	//   ....[108]....
        /*01e0*/ 	.word	0x0500000f


	//   ....[109]....
        /*01e4*/ 	.word	0x0500000f


	//   ....[110]....
        /*01e8*/ 	.word	0x0500000f


	//   ....[111]....
        /*01ec*/ 	.word	0x0500000f


	//   ....[112]....
        /*01f0*/ 	.word	0x0500000f


	//   ....[113]....
        /*01f4*/ 	.word	0x0500000f


	//   ....[114]....
        /*01f8*/ 	.word	0x0500000f


	//   ....[115]....
        /*01fc*/ 	.word	0x0500000f


	//   ....[116]....
        /*0200*/ 	.word	0x0500000f


	//   ....[117]....
        /*0204*/ 	.word	0x0500000f


	//   ....[118]....
        /*0208*/ 	.word	0x0500000f


	//   ....[119]....
        /*020c*/ 	.word	0x0500000f


	//   ....[120]....
        /*0210*/ 	.word	0x0500000f


	//   ....[121]....
        /*0214*/ 	.word	0x0500000f


	//   ....[122]....
        /*0218*/ 	.word	0x0500000f


	//   ....[123]....
        /*021c*/ 	.word	0x0500000f


	//   ....[124]....
        /*0220*/ 	.word	0x0500000f


	//   ....[125]....
        /*0224*/ 	.word	0x0500000f


	//   ....[126]....
        /*0228*/ 	.word	0x0500000f


	//   ....[127]....
        /*022c*/ 	.word	0x0500000f


	//   ....[128]....
        /*0230*/ 	.word	0x0500000f


	//   ....[129]....
        /*0234*/ 	.word	0x0500000f


	//   ....[130]....
        /*0238*/ 	.word	0x0500000f


	//   ....[131]....
        /*023c*/ 	.word	0x0500000f


	//   ....[132]....
        /*0240*/ 	.word	0x0500000f


	//   ....[133]....
        /*0244*/ 	.word	0x0500000f


	//   ....[134]....
        /*0248*/ 	.word	0x0500000f


	//   ....[135]....
        /*024c*/ 	.word	0x0500000f


	//   ....[136]....
        /*0250*/ 	.word	0x0500000f


	//   ....[137]....
        /*0254*/ 	.word	0x0500000f


	//   ....[138]....
        /*0258*/ 	.word	0x0500000f


	//   ....[139]....
        /*025c*/ 	.word	0x0500000f


	//   ....[140]....
        /*0260*/ 	.word	0x0500000f


	//   ....[141]....
        /*0264*/ 	.word	0x0500000f


	//   ....[142]....
        /*0268*/ 	.word	0x0500000f


	//   ....[143]....
        /*026c*/ 	.word	0x0500000f


	//   ....[144]....
        /*0270*/ 	.word	0x0500000f


	//   ....[145]....
        /*0274*/ 	.word	0x0500000f


	//   ....[146]....
        /*0278*/ 	.word	0x0500000f


	//   ....[147]....
        /*027c*/ 	.word	0x0500000f


	//   ....[148]....
        /*0280*/ 	.word	0x0500000f


	//   ....[149]....
        /*0284*/ 	.word	0x0500000f


	//   ....[150]....
        /*0288*/ 	.word	0x0500000f


	//   ....[151]....
        /*028c*/ 	.word	0x0500000f


	//   ....[152]....
        /*0290*/ 	.word	0x0500000f


	//   ....[153]....
        /*0294*/ 	.word	0x0500000f


	//   ....[154]....
        /*0298*/ 	.word	0x0500000f


	//   ....[155]....
        /*029c*/ 	.word	0x0500000f


	//   ....[156]....
        /*02a0*/ 	.word	0x0500000f


	//   ....[157]....
        /*02a4*/ 	.word	0x0500000f


	//   ....[158]....
        /*02a8*/ 	.word	0x0500000f


	//   ....[159]....
        /*02ac*/ 	.word	0x0500000f


	//----- nvinfo : EIATTR_COOP_GROUP_INSTR_OFFSETS
	.align		4
.L_21:
        /*02b0*/ 	.byte	0x04, 0x28
        /*02b2*/ 	.short	(.L_23 - .L_22)


	//   ....[0]....
.L_22:
        /*02b4*/ 	.word	0x00001a80


	//   ....[1]....
        /*02b8*/ 	.word	0x00001a90


	//   ....[2]....
        /*02bc*/ 	.word	0x00001aa0


	//   ....[3]....
        /*02c0*/ 	.word	0x00001ab0


	//   ....[4]....
        /*02c4*/ 	.word	0x00001ac0


	//   ....[5]....
        /*02c8*/ 	.word	0x00001ad0


	//   ....[6]....
        /*02cc*/ 	.word	0x00001ae0


	//   ....[7]....
        /*02d0*/ 	.word	0x00001b00


	//   ....[8]....
        /*02d4*/ 	.word	0x00001b20


	//   ....[9]....
        /*02d8*/ 	.word	0x00001b30


	//   ....[10]....
        /*02dc*/ 	.word	0x00001b40


	//   ....[11]....
        /*02e0*/ 	.word	0x00001b60


	//   ....[12]....
        /*02e4*/ 	.word	0x00001b70


	//   ....[13]....
        /*02e8*/ 	.word	0x00001b90


	//   ....[14]....
        /*02ec*/ 	.word	0x00001bb0


	//   ....[15]....
        /*02f0*/ 	.word	0x00001bd0


	//   ....[16]....
        /*02f4*/ 	.word	0x000022b0


	//   ....[17]....
        /*02f8*/ 	.word	0x000022c0


	//   ....[18]....
        /*02fc*/ 	.word	0x000022d0


	//   ....[19]....
        /*0300*/ 	.word	0x000022e0


	//   ....[20]....
        /*0304*/ 	.word	0x000022f0


	//   ....[21]....
        /*0308*/ 	.word	0x00002300


	//   ....[22]....
        /*030c*/ 	.word	0x00002310


	//   ....[23]....
        /*0310*/ 	.word	0x00002330


	//   ....[24]....
        /*0314*/ 	.word	0x00002350


	//   ....[25]....
        /*0318*/ 	.word	0x00002360


	//   ....[26]....
        /*031c*/ 	.word	0x00002380


	//   ....[27]....
        /*0320*/ 	.word	0x000023a0


	//   ....[28]....
        /*0324*/ 	.word	0x000023c0


	//   ....[29]....
        /*0328*/ 	.word	0x000023f0


	//   ....[30]....
        /*032c*/ 	.word	0x00002410


	//   ....[31]....
        /*0330*/ 	.word	0x00002430


	//   ....[32]....
        /*0334*/ 	.word	0x00002b20


	//   ....[33]....
        /*0338*/ 	.word	0x00002b30


	//   ....[34]....
        /*033c*/ 	.word	0x00002b40


	//   ....[35]....
        /*0340*/ 	.word	0x00002b50


	//   ....[36]....
        /*0344*/ 	.word	0x00002b60


	//   ....[37]....
        /*0348*/ 	.word	0x00002b70


	//   ....[38]....
        /*034c*/ 	.word	0x00002b80


	//   ....[39]....
        /*0350*/ 	.word	0x00002ba0


	//   ....[40]....
        /*0354*/ 	.word	0x00002bb0


	//   ....[41]....
        /*0358*/ 	.word	0x00002bd0


	//   ....[42]....
        /*035c*/ 	.word	0x00002bf0


	//   ....[43]....
        /*0360*/ 	.word	0x00002c10


	//   ....[44]....
        /*0364*/ 	.word	0x00002c30


	//   ....[45]....
        /*0368*/ 	.word	0x00002c50


	//   ....[46]....
        /*036c*/ 	.word	0x00002c70


	//   ....[47]....
        /*0370*/ 	.word	0x00002c90


	//   ....[48]....
        /*0374*/ 	.word	0x00003360


	//   ....[49]....
        /*0378*/ 	.word	0x00003370


	//   ....[50]....
        /*037c*/ 	.word	0x00003380


	//   ....[51]....
        /*0380*/ 	.word	0x00003390


	//   ....[52]....
        /*0384*/ 	.word	0x000033a0


	//   ....[53]....
        /*0388*/ 	.word	0x000033b0


	//   ....[54]....
        /*038c*/ 	.word	0x000033c0


	//   ....[55]....
        /*0390*/ 	.word	0x000033e0


	//   ....[56]....
        /*0394*/ 	.word	0x00003400


	//   ....[57]....
        /*0398*/ 	.word	0x00003420


	//   ....[58]....
        /*039c*/ 	.word	0x00003440


	//   ....[59]....
        /*03a0*/ 	.word	0x00003460


	//   ....[60]....
        /*03a4*/ 	.word	0x00003480


	//   ....[61]....
        /*03a8*/ 	.word	0x000034a0


	//   ....[62]....
        /*03ac*/ 	.word	0x000034c0


	//   ....[63]....
        /*03b0*/ 	.word	0x000034e0


	//   ....[64]....
        /*03b4*/ 	.word	0x00003c00


	//   ....[65]....
        /*03b8*/ 	.word	0x00003c10


	//   ....[66]....
        /*03bc*/ 	.word	0x00003c20


	//   ....[67]....
        /*03c0*/ 	.word	0x00003c30


	//   ....[68]....
        /*03c4*/ 	.word	0x00003c40


	//   ....[69]....
        /*03c8*/ 	.word	0x00003c50


	//   ....[70]....
        /*03cc*/ 	.word	0x00003c60


	//   ....[71]....
        /*03d0*/ 	.word	0x00003c70


	//   ....[72]....
        /*03d4*/ 	.word	0x00003ca0


	//   ....[73]....
        /*03d8*/ 	.word	0x00003cb0


	//   ....[74]....
        /*03dc*/ 	.word	0x00003cd0


	//   ....[75]....
        /*03e0*/ 	.word	0x00003d00


	//   ....[76]....
        /*03e4*/ 	.word	0x00003d20


	//   ....[77]....
        /*03e8*/ 	.word	0x00003d30


	//   ....[78]....
        /*03ec*/ 	.word	0x00003d50


	//   ....[79]....
        /*03f0*/ 	.word	0x00003d70


	//   ....[80]....
        /*03f4*/ 	.word	0x000054c0


	//   ....[81]....
        /*03f8*/ 	.word	0x00005510


	//   ....[82]....
        /*03fc*/ 	.word	0x00005560


	//   ....[83]....
        /*0400*/ 	.word	0x000055b0


	//   ....[84]....
        /*0404*/ 	.word	0x00005600


	//   ....[85]....
        /*0408*/ 	.word	0x00005650


	//   ....[86]....
        /*040c*/ 	.word	0x000056a0


	//   ....[87]....
        /*0410*/ 	.word	0x000056f0


	//   ....[88]....
        /*0414*/ 	.word	0x00005750


	//   ....[89]....
        /*0418*/ 	.word	0x000057a0


	//   ....[90]....
        /*041c*/ 	.word	0x000057f0


	//   ....[91]....
        /*0420*/ 	.word	0x00005840


	//   ....[92]....
        /*0424*/ 	.word	0x000058a0


	//   ....[93]....
        /*0428*/ 	.word	0x000058f0


	//   ....[94]....
        /*042c*/ 	.word	0x00005940


	//   ....[95]....
        /*0430*/ 	.word	0x00005990


	//   ....[96]....
        /*0434*/ 	.word	0x00005a90


	//   ....[97]....
        /*0438*/ 	.word	0x00005b20


	//   ....[98]....
        /*043c*/ 	.word	0x00005b70


	//   ....[99]....
        /*0440*/ 	.word	0x00005bc0


	//   ....[100]....
        /*0444*/ 	.word	0x00005c20


	//   ....[101]....
        /*0448*/ 	.word	0x00005c70


	//   ....[102]....
        /*044c*/ 	.word	0x00005cd0


	//   ....[103]....
        /*0450*/ 	.word	0x00005d20


	//   ....[104]....
        /*0454*/ 	.word	0x00005d80


	//   ....[105]....
        /*0458*/ 	.word	0x00005de0


	//   ....[106]....
        /*045c*/ 	.word	0x00005e40


	//   ....[107]....
        /*0460*/ 	.word	0x00005e90


	//   ....[108]....
        /*0464*/ 	.word	0x00005f00


	//   ....[109]....
        /*0468*/ 	.word	0x00005f50


	//   ....[110]....
        /*046c*/ 	.word	0x00005fa0


	//   ....[111]....
        /*0470*/ 	.word	0x00006000


	//   ....[112]....
        /*0474*/ 	.word	0x000060e0


	//   ....[113]....
        /*0478*/ 	.word	0x00006170


	//   ....[114]....
        /*047c*/ 	.word	0x000061c0


	//   ....[115]....
        /*0480*/ 	.word	0x00006210


	//   ....[116]....
        /*0484*/ 	.word	0x00006260


	//   ....[117]....
        /*0488*/ 	.word	0x000062c0


	//   ....[118]....
        /*048c*/ 	.word	0x00006310


	//   ....[119]....
        /*0490*/ 	.word	0x00006360


	//   ....[120]....
        /*0494*/ 	.word	0x000063c0


	//   ....[121]....
        /*0498*/ 	.word	0x00006410


	//   ....[122]....
        /*049c*/ 	.word	0x00006460


	//   ....[123]....
        /*04a0*/ 	.word	0x000064b0


	//   ....[124]....
        /*04a4*/ 	.word	0x00006510


	//   ....[125]....
        /*04a8*/ 	.word	0x00006570


	//   ....[126]....
        /*04ac*/ 	.word	0x000065d0


	//   ....[127]....
        /*04b0*/ 	.word	0x00006620


	//   ....[128]....
        /*04b4*/ 	.word	0x00006700


	//   ....[129]....
        /*04b8*/ 	.word	0x00006790


	//   ....[130]....
        /*04bc*/ 	.word	0x000067e0


	//   ....[131]....
        /*04c0*/ 	.word	0x00006840


	//   ....[132]....
        /*04c4*/ 	.word	0x000068a0


	//   ....[133]....
        /*04c8*/ 	.word	0x000068f0


	//   ....[134]....
        /*04cc*/ 	.word	0x00006940


	//   ....[135]....
        /*04d0*/ 	.word	0x00006990


	//   ....[136]....
        /*04d4*/ 	.word	0x000069f0


	//   ....[137]....
        /*04d8*/ 	.word	0x00006a50


	//   ....[138]....
        /*04dc*/ 	.word	0x00006ac0


	//   ....[139]....
        /*04e0*/ 	.word	0x00006b20


	//   ....[140]....
        /*04e4*/ 	.word	0x00006b80


	//   ....[141]....
        /*04e8*/ 	.word	0x00006bd0


	//   ....[142]....
        /*04ec*/ 	.word	0x00006c20


	//   ....[143]....
        /*04f0*/ 	.word	0x00006c80


	//   ....[144]....
        /*04f4*/ 	.word	0x00006d80


	//   ....[145]....
        /*04f8*/ 	.word	0x00006e10


	//   ....[146]....
        /*04fc*/ 	.word	0x00006e60


	//   ....[147]....
        /*0500*/ 	.word	0x00006eb0


	//   ....[148]....
        /*0504*/ 	.word	0x00006f00


	//   ....[149]....
        /*0508*/ 	.word	0x00006f50


	//   ....[150]....
        /*050c*/ 	.word	0x00006fb0


	//   ....[151]....
        /*0510*/ 	.word	0x00007010


	//   ....[152]....
        /*0514*/ 	.word	0x00007070


	//   ....[153]....
        /*0518*/ 	.word	0x000070d0


	//   ....[154]....
        /*051c*/ 	.word	0x00007120


	//   ....[155]....
        /*0520*/ 	.word	0x00007170


	//   ....[156]....
        /*0524*/ 	.word	0x000071c0


	//   ....[157]....
        /*0528*/ 	.word	0x00007210


	//   ....[158]....
        /*052c*/ 	.word	0x00007280


	//   ....[159]....
        /*0530*/ 	.word	0x000072f0


	//----- nvinfo : EIATTR_VRC_CTA_INIT_COUNT
	.align		4
.L_23:
        /*0534*/ 	.byte	0x02, 0x4a
	.zero		1
	.zero		1


	//----- nvinfo : EIATTR_SYSCALL_OFFSETS
	.align		4
        /*0538*/ 	.byte	0x04, 0x46
        /*053a*/ 	.short	(.L_25 - .L_24)


	//   ....[0]....
.L_24:
        /*053c*/ 	.word	0x00000300


	//   ....[1]....
        /*0540*/ 	.word	0x00000390


	//   ....[2]....
        /*0544*/ 	.word	0x00000430


	//   ....[3]....
        /*0548*/ 	.word	0x000004d0


	//   ....[4]....
        /*054c*/ 	.word	0x00000560


	//   ....[5]....
        /*0550*/ 	.word	0x000005f0


	//   ....[6]....
        /*0554*/ 	.word	0x00000680


	//   ....[7]....
        /*0558*/ 	.word	0x00000710


	//   ....[8]....
        /*055c*/ 	.word	0x000007a0


	//   ....[9]....
        /*0560*/ 	.word	0x00000830


	//   ....[10]....
        /*0564*/ 	.word	0x000008d0


	//   ....[11]....
        /*0568*/ 	.word	0x00000970


	//   ....[12]....
        /*056c*/ 	.word	0x00000a00


	//   ....[13]....
        /*0570*/ 	.word	0x00000a90


	//   ....[14]....
        /*0574*/ 	.word	0x00000b20


	//   ....[15]....
        /*0578*/ 	.word	0x00000bb0


	//   ....[16]....
        /*057c*/ 	.word	0x00000c40


	//   ....[17]....
        /*0580*/ 	.word	0x00000cd0


	//   ....[18]....
        /*0584*/ 	.word	0x00000d60


	//   ....[19]....
        /*0588*/ 	.word	0x00000df0


	//   ....[20]....
        /*058c*/ 	.word	0x00000e80


	//   ....[21]....
        /*0590*/ 	.word	0x00000f20


	//   ....[22]....
        /*0594*/ 	.word	0x00000fc0


	//   ....[23]....
        /*0598*/ 	.word	0x00001060


	//   ....[24]....
        /*059c*/ 	.word	0x00001100


	//   ....[25]....
        /*05a0*/ 	.word	0x000011a0


	//   ....[26]....
        /*05a4*/ 	.word	0x00001240


	//   ....[27]....
        /*05a8*/ 	.word	0x000012e0


	//   ....[28]....
        /*05ac*/ 	.word	0x00001370


	//   ....[29]....
        /*05b0*/ 	.word	0x00001410


	//   ....[30]....
        /*05b4*/ 	.word	0x000014b0


	//   ....[31]....
        /*05b8*/ 	.word	0x00001550


	//   ....[32]....
        /*05bc*/ 	.word	0x000015c0


	//   ....[33]....
        /*05c0*/ 	.word	0x00004230


	//   ....[34]....
        /*05c4*/ 	.word	0x000042c0


	//   ....[35]....
        /*05c8*/ 	.word	0x00004350


	//   ....[36]....
        /*05cc*/ 	.word	0x000043e0


	//   ....[37]....
        /*05d0*/ 	.word	0x00004470


	//   ....[38]....
        /*05d4*/ 	.word	0x00004500


	//   ....[39]....
        /*05d8*/ 	.word	0x00004590


	//   ....[40]....
        /*05dc*/ 	.word	0x00004620


	//   ....[41]....
        /*05e0*/ 	.word	0x000046b0


	//   ....[42]....
        /*05e4*/ 	.word	0x00004740


	//   ....[43]....
        /*05e8*/ 	.word	0x000047d0


	//   ....[44]....
        /*05ec*/ 	.word	0x00004860


	//   ....[45]....
        /*05f0*/ 	.word	0x000048f0


	//   ....[46]....
        /*05f4*/ 	.word	0x00004980


	//   ....[47]....
        /*05f8*/ 	.word	0x00004a10


	//   ....[48]....
        /*05fc*/ 	.word	0x00004aa0


	//   ....[49]....
        /*0600*/ 	.word	0x00004b30


	//   ....[50]....
        /*0604*/ 	.word	0x00004bc0


	//   ....[51]....
        /*0608*/ 	.word	0x00004c50


	//   ....[52]....
        /*060c*/ 	.word	0x00004ce0


	//   ....[53]....
        /*0610*/ 	.word	0x00004d70


	//   ....[54]....
        /*0614*/ 	.word	0x00004e00


	//   ....[55]....
        /*0618*/ 	.word	0x00004e90


	//   ....[56]....
        /*061c*/ 	.word	0x00004f20


	//   ....[57]....
        /*0620*/ 	.word	0x00004fb0


	//   ....[58]....
        /*0624*/ 	.word	0x00005040


	//   ....[59]....
        /*0628*/ 	.word	0x000050d0


	//   ....[60]....
        /*062c*/ 	.word	0x00005160


	//   ....[61]....
        /*0630*/ 	.word	0x000051f0


	//   ....[62]....
        /*0634*/ 	.word	0x00005280


	//   ....[63]....
        /*0638*/ 	.word	0x00005310


	//   ....[64]....
        /*063c*/ 	.word	0x000053a0


	//   ....[65]....
        /*0640*/ 	.word	0x00005410


	//----- nvinfo : EIATTR_EXIT_INSTR_OFFSETS
	.align		4
.L_25:
        /*0644*/ 	.byte	0x04, 0x1c
        /*0646*/ 	.short	(.L_27 - .L_26)


	//   ....[0]....
.L_26:
        /*0648*/ 	.word	0x000040f0


	//   ....[1]....
        /*064c*/ 	.word	0x00005460


	//----- nvinfo : EIATTR_CRS_STACK_SIZE
	.align		4
.L_27:
        /*0650*/ 	.byte	0x04, 0x1e
        /*0652*/ 	.short	(.L_29 - .L_28)
.L_28:
        /*0654*/ 	.word	0x00000000


	//----- nvinfo : EIATTR_CBANK_PARAM_SIZE
	.align		4
.L_29:
        /*0658*/ 	.byte	0x03, 0x19
        /*065a*/ 	.short	0x0004


	//----- nvinfo : EIATTR_PARAM_CBANK
	.align		4
        /*065c*/ 	.byte	0x04, 0x0a
        /*065e*/ 	.short	(.L_31 - .L_30)
	.align		4
.L_30:
        /*0660*/ 	.word	index@(.nv.constant0._Z1tIiEvi)
        /*0664*/ 	.short	0x0380
        /*0666*/ 	.short	0x0004


	//----- nvinfo : EIATTR_SW_WAR
	.align		4
.L_31:
        /*0668*/ 	.byte	0x04, 0x36
        /*066a*/ 	.short	(.L_33 - .L_32)
.L_32:
        /*066c*/ 	.word	0x00000008
.L_33:


//--------------------- .nv.info._Z5t_badi        --------------------------
	.section	.nv.info._Z5t_badi,"",@"SHT_CUDA_INFO"
	.sectionflags	@""
	.align	4


	//----- nvinfo : EIATTR_CUDA_API_VERSION
	.align		4
        /*0000*/ 	.byte	0x04, 0x37
        /*0002*/ 	.short	(.L_35 - .L_34)
.L_34:
        /*0004*/ 	.word	0x00000082


	//----- nvinfo : EIATTR_KPARAM_INFO
	.align		4
.L_35:
        /*0008*/ 	.byte	0x04, 0x17
        /*000a*/ 	.short	(.L_37 - .L_36)
.L_36:
        /*000c*/ 	.word	0x00000000
        /*0010*/ 	.short	0x0000
        /*0012*/ 	.short	0x0000
        /*0014*/ 	.byte	0x00, 0xf0, 0x11, 0x00


	//----- nvinfo : EIATTR_SPARSE_MMA_MASK
	.align		4
.L_37:
        /*0018*/ 	.byte	0x03, 0x50
        /*001a*/ 	.short	0x0000


	//----- nvinfo : EIATTR_MAXREG_COUNT
	.align		4
        /*001c*/ 	.byte	0x03, 0x1b
        /*001e*/ 	.short	0x00ff


	//----- nvinfo : EIATTR_EXTERNS
	.align		4
        /*0020*/ 	.byte	0x04, 0x0f
        /*0022*/ 	.short	(.L_39 - .L_38)


	//   ....[0]....
	.align		4
.L_38:
        /*0024*/ 	.word	index@(vprintf)


	//----- nvinfo : EIATTR_MERCURY_ISA_VERSION
	.align		4
.L_39:
        /*0028*/ 	.byte	0x03, 0x5f
        /*002a*/ 	.short	0x0101


	//----- nvinfo : EIATTR_COOP_GROUP_MASK_REGIDS
	.align		4
        /*002c*/ 	.byte	0x04, 0x29
        /*002e*/ 	.short	(.L_41 - .L_40)


	//   ....[0]....
.L_40:
        /*0030*/ 	.word	0xffffffff


	//   ....[1]....
        /*0034*/ 	.word	0xffffffff


	//   ....[2]....
        /*0038*/ 	.word	0xffffffff


	//   ....[3]....
        /*003c*/ 	.word	0xffffffff


	//   ....[4]....
        /*0040*/ 	.word	0xffffffff


	//   ....[5]....
        /*0044*/ 	.word	0xffffffff


	//   ....[6]....
        /*0048*/ 	.word	0xffffffff


	//   ....[7]....
        /*004c*/ 	.word	0xffffffff


	//   ....[8]....
        /*0050*/ 	.word	0xffffffff


	//   ....[9]....
        /*0054*/ 	.word	0xffffffff


	//   ....[10]....
        /*0058*/ 	.word	0xffffffff


	//   ....[11]....
        /*005c*/ 	.word	0xffffffff


	//   ....[12]....
        /*0060*/ 	.word	0xffffffff


	//   ....[13]....
        /*0064*/ 	.word	0xffffffff


	//   ....[14]....
        /*0068*/ 	.word	0xffffffff


	//   ....[15]....
        /*006c*/ 	.word	0xffffffff


	//   ....[16]....
        /*0070*/ 	.word	0xffffffff


	//   ....[17]....
        /*0074*/ 	.word	0xffffffff


	//   ....[18]....
        /*0078*/ 	.word	0xffffffff


	//   ....[19]....
        /*007c*/ 	.word	0xffffffff


	//   ....[20]....
        /*0080*/ 	.word	0xffffffff


	//   ....[21]....
        /*0084*/ 	.word	0xffffffff


	//   ....[22]....
        /*0088*/ 	.word	0xffffffff


	//   ....[23]....
        /*008c*/ 	.word	0xffffffff


	//   ....[24]....
        /*0090*/ 	.word	0xffffffff


	//   ....[25]....
        /*0094*/ 	.word	0xffffffff


	//   ....[26]....
        /*0098*/ 	.word	0xffffffff


	//   ....[27]....
        /*009c*/ 	.word	0xffffffff


	//   ....[28]....
        /*00a0*/ 	.word	0xffffffff


	//   ....[29]....
        /*00a4*/ 	.word	0xffffffff


	//   ....[30]....
        /*00a8*/ 	.word	0xffffffff


	//   ....[31]....
        /*00ac*/ 	.word	0x0500000f


	//   ....[32]....
        /*00b0*/ 	.word	0x0500000f


	//   ....[33]....
        /*00b4*/ 	.word	0x0500000f


	//   ....[34]....
        /*00b8*/ 	.word	0x0500000f


	//   ....[35]....
        /*00bc*/ 	.word	0x0500000f


	//   ....[36]....
        /*00c0*/ 	.word	0x0500000f


	//   ....[37]....
        /*00c4*/ 	.word	0x0500000f


	//   ....[38]....
        /*00c8*/ 	.word	0x0500000f


	//   ....[39]....
        /*00cc*/ 	.word	0x0500000f


	//   ....[40]....
        /*00d0*/ 	.word	0x0500000f


	//   ....[41]....
        /*00d4*/ 	.word	0x0500000f


	//   ....[42]....
        /*00d8*/ 	.word	0x0500000f


	//   ....[43]....
        /*00dc*/ 	.word	0x0500000f


	//   ....[44]....
        /*00e0*/ 	.word	0x0500000f


	//   ....[45]....
        /*00e4*/ 	.word	0x0500000f


	//   ....[46]....
        /*00e8*/ 	.word	0x0500000f


	//   ....[47]....
        /*00ec*/ 	.word	0x0500000f


	//   ....[48]....
        /*00f0*/ 	.word	0x0500000f


	//   ....[49]....
        /*00f4*/ 	.word	0x0500000f


	//   ....[50]....
        /*00f8*/ 	.word	0x0500000f


	//   ....[51]....
        /*00fc*/ 	.word	0x0500000f


	//   ....[52]....
        /*0100*/ 	.word	0x0500000f


	//   ....[53]....
        /*0104*/ 	.word	0x0500000f


	//   ....[54]....
        /*0108*/ 	.word	0x0500000f


	//   ....[55]....
        /*010c*/ 	.word	0x0500000f


	//   ....[56]....
        /*0110*/ 	.word	0x0500000f


	//   ....[57]....
        /*0114*/ 	.word	0x0500000f


	//   ....[58]....
        /*0118*/ 	.word	0x0500000f


	//   ....[59]....
        /*011c*/ 	.word	0x0500000f


	//   ....[60]....
        /*0120*/ 	.word	0x0500000f


	//   ....[61]....
        /*0124*/ 	.word	0x0500000f


	//----- nvinfo : EIATTR_COOP_GROUP_INSTR_OFFSETS
	.align		4
.L_41:
        /*0128*/ 	.byte	0x04, 0x28
        /*012a*/ 	.short	(.L_43 - .L_42)


	//   ....[0]....
.L_42:
        /*012c*/ 	.word	0x00001860


	//   ....[1]....
        /*0130*/ 	.word	0x000018e0


	//   ....[2]....
        /*0134*/ 	.word	0x00001940


	//   ....[3]....
        /*0138*/ 	.word	0x000019a0


	//   ....[4]....
        /*013c*/ 	.word	0x00001a00


	//   ....[5]....
        /*0140*/ 	.word	0x00001a60


	//   ....[6]....
        /*0144*/ 	.word	0x00001ac0


	//   ....[7]....
        /*0148*/ 	.word	0x00001b20


	//   ....[8]....
        /*014c*/ 	.word	0x00001b80


	//   ....[9]....
        /*0150*/ 	.word	0x00001be0


	//   ....[10]....
        /*0154*/ 	.word	0x00001c40


	//   ....[11]....
        /*0158*/ 	.word	0x00001ca0


	//   ....[12]....
        /*015c*/ 	.word	0x00001d00


	//   ....[13]....
        /*0160*/ 	.word	0x00001d60


	//   ....[14]....
        /*0164*/ 	.word	0x00001dc0


	//   ....[15]....
        /*0168*/ 	.word	0x00001e20


	//   ....[16]....
        /*016c*/ 	.word	0x00001e80


	//   ....[17]....
        /*0170*/ 	.word	0x00001ee0


	//   ....[18]....
        /*0174*/ 	.word	0x00001f40


	//   ....[19]....
        /*0178*/ 	.word	0x00001fa0


	//   ....[20]....
        /*017c*/ 	.word	0x00002000


	//   ....[21]....
        /*0180*/ 	.word	0x00002060


	//   ....[22]....
        /*0184*/ 	.word	0x000020c0


	//   ....[23]....
        /*0188*/ 	.word	0x00002120


	//   ....[24]....
        /*018c*/ 	.word	0x00002180


	//   ....[25]....
        /*0190*/ 	.word	0x000021e0


	//   ....[26]....
        /*0194*/ 	.word	0x00002240


	//   ....[27]....
        /*0198*/ 	.word	0x000022a0


	//   ....[28]....
        /*019c*/ 	.word	0x00002300


	//   ....[29]....
        /*01a0*/ 	.word	0x00002360


	//   ....[30]....
        /*01a4*/ 	.word	0x000023a0


	//   ....[31]....
        /*01a8*/ 	.word	0x000038f0


	//   ....[32]....
        /*01ac*/ 	.word	0x00003990


	//   ....[33]....
        /*01b0*/ 	.word	0x00003a30


	//   ....[34]....
        /*01b4*/ 	.word	0x00003ad0


	//   ....[35]....
        /*01b8*/ 	.word	0x00003b70


	//   ....[36]....
        /*01bc*/ 	.word	0x00003c10


	//   ....[37]....
        /*01c0*/ 	.word	0x00003cb0


	//   ....[38]....
        /*01c4*/ 	.word	0x00003d50


	//   ....[39]....
        /*01c8*/ 	.word	0x00003df0


	//   ....[40]....
        /*01cc*/ 	.word	0x00003e90


	//   ....[41]....
        /*01d0*/ 	.word	0x00003f30


	//   ....[42]....
        /*01d4*/ 	.word	0x00003fd0


	//   ....[43]....
        /*01d8*/ 	.word	0x00004070


	//   ....[44]....
        /*01dc*/ 	.word	0x00004110


	//   ....[45]....
        /*01e0*/ 	.word	0x000041b0


	//   ....[46]....
        /*01e4*/ 	.word	0x00004250


	//   ....[47]....
        /*01e8*/ 	.word	0x000042f0


	//   ....[48]....
        /*01ec*/ 	.word	0x00004390


	//   ....[49]....
        /*01f0*/ 	.word	0x00004430


	//   ....[50]....
        /*01f4*/ 	.word	0x000044d0


	//   ....[51]....
        /*01f8*/ 	.word	0x00004570


	//   ....[52]....
        /*01fc*/ 	.word	0x00004610


	//   ....[53]....
        /*0200*/ 	.word	0x000046b0


	//   ....[54]....
        /*0204*/ 	.word	0x00004750


	//   ....[55]....
        /*0208*/ 	.word	0x000047f0


	//   ....[56]....
        /*020c*/ 	.word	0x00004890


	//   ....[57]....
        /*0210*/ 	.word	0x00004930


	//   ....[58]....
        /*0214*/ 	.word	0x000049d0


	//   ....[59]....
        /*0218*/ 	.word	0x00004a70


	//   ....[60]....
        /*021c*/ 	.word	0x00004b10


	//   ....[61]....
        /*0220*/ 	.word	0x00004b90


	//----- nvinfo : EIATTR_VRC_CTA_INIT_COUNT
	.align		4
.L_43:
        /*0224*/ 	.byte	0x02, 0x4a
	.zero		1
	.zero		1


	//----- nvinfo : EIATTR_SYSCALL_OFFSETS
	.align		4
        /*0228*/ 	.byte	0x04, 0x46
        /*022a*/ 	.short	(.L_45 - .L_44)


	//   ....[0]....
.L_44:
        /*022c*/ 	.word	0x00000480


	//   ....[1]....
        /*0230*/ 	.word	0x00000520


	//   ....[2]....
        /*0234*/ 	.word	0x000005c0


	//   ....[3]....
        /*0238*/ 	.word	0x00000660


	//   ....[4]....
        /*023c*/ 	.word	0x00000700


	//   ....[5]....
        /*0240*/ 	.word	0x000007a0


	//   ....[6]....
        /*0244*/ 	.word	0x00000840


	//   ....[7]....
        /*0248*/ 	.word	0x000008e0


	//   ....[8]....
        /*024c*/ 	.word	0x00000980


	//   ....[9]....
        /*0250*/ 	.word	0x00000a20


	//   ....[10]....
        /*0254*/ 	.word	0x00000ac0


	//   ....[11]....
        /*0258*/ 	.word	0x00000b60


	//   ....[12]....
        /*025c*/ 	.word	0x00000c00


	//   ....[13]....
        /*0260*/ 	.word	0x00000ca0


	//   ....[14]....
        /*0264*/ 	.word	0x00000d40


	//   ....[15]....
        /*0268*/ 	.word	0x00000dd0


	//   ....[16]....
        /*026c*/ 	.word	0x00000e60


	//   ....[17]....
        /*0270*/ 	.word	0x00000ef0


	//   ....[18]....
        /*0274*/ 	.word	0x00000f80


	//   ....[19]....
        /*0278*/ 	.word	0x00001010


	//   ....[20]....
        /*027c*/ 	.word	0x000010a0


	//   ....[21]....
        /*0280*/ 	.word	0x00001130


	//   ....[22]....
        /*0284*/ 	.word	0x000011c0


	//   ....[23]....
        /*0288*/ 	.word	0x00001250


	//   ....[24]....
        /*028c*/ 	.word	0x000012e0


	//   ....[25]....
        /*0290*/ 	.word	0x00001370


	//   ....[26]....
        /*0294*/ 	.word	0x00001410


	//   ....[27]....
        /*0298*/ 	.word	0x000014b0


	//   ....[28]....
        /*029c*/ 	.word	0x00001540


	//   ....[29]....
        /*02a0*/ 	.word	0x000015e0


	//   ....[30]....
        /*02a4*/ 	.word	0x00001680


	//   ....[31]....
        /*02a8*/ 	.word	0x00001720


	//   ....[32]....
        /*02ac*/ 	.word	0x00001790


	//   ....[33]....
        /*02b0*/ 	.word	0x00002550


	//   ....[34]....
        /*02b4*/ 	.word	0x00002610


	//   ....[35]....
        /*02b8*/ 	.word	0x000026a0


	//   ....[36]....
        /*02bc*/ 	.word	0x00002730


	//   ....[37]....
        /*02c0*/ 	.word	0x000027c0


	//   ....[38]....
        /*02c4*/ 	.word	0x00002850


	//   ....[39]....
        /*02c8*/ 	.word	0x000028e0


	//   ....[40]....
        /*02cc*/ 	.word	0x00002970


	//   ....[41]....
        /*02d0*/ 	.word	0x00002a00


	//   ....[42]....
        /*02d4*/ 	.word	0x00002a90


	//   ....[43]....
        /*02d8*/ 	.word	0x00002b20


	//   ....[44]....
        /*02dc*/ 	.word	0x00002bb0


	//   ....[45]....
        /*02e0*/ 	.word	0x00002c40


	//   ....[46]....
        /*02e4*/ 	.word	0x00002cd0


	//   ....[47]....
        /*02e8*/ 	.word	0x00002d60


	//   ....[48]....
        /*02ec*/ 	.word	0x00002df0


	//   ....[49]....
        /*02f0*/ 	.word	0x00002e80


	//   ....[50]....
        /*02f4*/ 	.word	0x00002f10


	//   ....[51]....
        /*02f8*/ 	.word	0x00002fb0


	//   ....[52]....
        /*02fc*/ 	.word	0x00003050


	//   ....[53]....
        /*0300*/ 	.word	0x000030f0


	//   ....[54]....
        /*0304*/ 	.word	0x00003190


	//   ....[55]....
        /*0308*/ 	.word	0x00003230


	//   ....[56]....
        /*030c*/ 	.word	0x000032d0


	//   ....[57]....
        /*0310*/ 	.word	0x00003370


	//   ....[58]....
        /*0314*/ 	.word	0x00003410


	//   ....[59]....
        /*0318*/ 	.word	0x000034b0


	//   ....[60]....
        /*031c*/ 	.word	0x00003550


	//   ....[61]....
        /*0320*/ 	.word	0x000035f0


	//   ....[62]....
        /*0324*/ 	.word	0x00003690


	//   ....[63]....
        /*0328*/ 	.word	0x00003730


	//   ....[64]....
        /*032c*/ 	.word	0x000037d0


	//   ....[65]....
        /*0330*/ 	.word	0x00003840


	//----- nvinfo : EIATTR_EXIT_INSTR_OFFSETS
	.align		4
.L_45:
        /*0334*/ 	.byte	0x04, 0x1c
        /*0336*/ 	.short	(.L_47 - .L_46)


	//   ....[0]....
.L_46:
        /*0338*/ 	.word	0x000023f0


	//   ....[1]....
        /*033c*/ 	.word	0x00003890


	//----- nvinfo : EIATTR_CRS_STACK_SIZE
	.align		4
.L_47:
        /*0340*/ 	.byte	0x04, 0x1e
        /*0342*/ 	.short	(.L_49 - .L_48)
.L_48:
        /*0344*/ 	.word	0x00000000


	//----- nvinfo : EIATTR_CBANK_PARAM_SIZE
	.align		4
.L_49:
        /*0348*/ 	.byte	0x03, 0x19
        /*034a*/ 	.short	0x0004


	//----- nvinfo : EIATTR_PARAM_CBANK
	.align		4
        /*034c*/ 	.byte	0x04, 0x0a
        /*034e*/ 	.short	(.L_51 - .L_50)
	.align		4
.L_50:
        /*0350*/ 	.word	index@(.nv.constant0._Z5t_badi)
        /*0354*/ 	.short	0x0380
        /*0356*/ 	.short	0x0004


	//----- nvinfo : EIATTR_SW_WAR
	.align		4
.L_51:
        /*0358*/ 	.byte	0x04, 0x36
        /*035a*/ 	.short	(.L_53 - .L_52)
.L_52:
        /*035c*/ 	.word	0x00000008
.L_53:


//--------------------- .nv.callgraph             --------------------------
	.section	.nv.callgraph,"",@"SHT_CUDA_CALLGRAPH"
	.align	4
	.sectionentsize	8
	.align		4
        /*0000*/ 	.word	0x00000000
	.align		4
        /*0004*/ 	.word	0xffffffff
	.align		4
        /*0008*/ 	.word	index@(_Z1tIiEvi)
	.align		4
        /*000c*/ 	.word	index@(vprintf)
	.align		4
        /*0010*/ 	.word	index@(_Z5t_badi)
	.align		4
        /*0014*/ 	.word	index@(vprintf)
	.align		4
        /*0018*/ 	.word	0x00000000
	.align		4
        /*001c*/ 	.word	0xfffffffe
	.align		4
        /*0020*/ 	.word	0x00000000
	.align		4
        /*0024*/ 	.word	0xfffffffd
	.align		4
        /*0028*/ 	.word	0x00000000
	.align		4
        /*002c*/ 	.word	0xfffffffc


//--------------------- .nv.constant4             --------------------------
	.section	.nv.constant4,"a",@progbits
	.align	8
	.align		8
.nv.constant4:
        /*0000*/ 	.dword	vprintf
	.align		8
        /*0008*/ 	.dword	$str
	.align		8
        /*0010*/ 	.dword	$str$1


//--------------------- .text._Z1tIiEvi           --------------------------
	.section	.text._Z1tIiEvi,"ax",@progbits
	.align	128
        .global         _Z1tIiEvi
        .type           _Z1tIiEvi,@function
        .size           _Z1tIiEvi,(.L_x_293 - _Z1tIiEvi)
        .other          _Z1tIiEvi,@"STO_CUDA_ENTRY STV_DEFAULT"
_Z1tIiEvi:
.text._Z1tIiEvi:
[----:B------:R-:W0:Y:S01]  /*0000*/  LDC R1, c[0x0][0x37c] ;  /* 0x0000df00ff017b82 */ /* 0x000e220000000800 */
[----:B------:R-:W1:Y:S01]  /*0010*/  S2R R49, SR_TID.X ;  /* 0x0000000000317919 */ /* 0x000e620000002100 */
[----:B------:R-:W2:Y:S01]  /*0020*/  LDCU UR6, c[0x0][0x380] ;  /* 0x00007000ff0677ac */ /* 0x000ea20008000800 */
[----:B0-----:R-:W-:Y:S01]  /*0030*/  VIADD R1, R1, 0xfffffff8 ;  /* 0xfffffff801017836 */ /* 0x001fe20000000000 */
[----:B------:R-:W-:Y:S01]  /*0040*/  BSSY.RECONVERGENT B7, `(.L_x_0) ;  /* 0x000015d000077945 */ /* 0x000fe20003800200 */
[----:B------:R-:W0:Y:S01]  /*0050*/  LDCU UR4, c[0x0][0x2f8] ;  /* 0x00005f00ff0477ac */ /* 0x000e220008000800 */
[----:B------:R-:W3:Y:S02]  /*0060*/  LDCU UR5, c[0x0][0x2fc] ;  /* 0x00005f80ff0577ac */ /* 0x000ee40008000800 */
[----:B0-----:R-:W-:-:S04]  /*0070*/  IADD3 R16, P1, PT, R1, UR4, RZ ;  /* 0x0000000401107c10 */ /* 0x001fc8000ff3e0ff */
[----:B---3--:R-:W-:Y:S01]  /*0080*/  IADD3.X R2, PT, PT, RZ, UR5, RZ, P1, !PT ;  /* 0x00000005ff027c10 */ /* 0x008fe20008ffe4ff */
[----:B-1----:R-:W-:-:S04]  /*0090*/  IMAD.SHL.U32 R18, R49, 0x20, RZ ;  /* 0x0000002031127824 */ /* 0x002fc800078e00ff */
[C---:B------:R-:W-:Y:S01]  /*00a0*/  VIADD R35, R18.reuse, 0x1 ;  /* 0x0000000112237836 */ /* 0x040fe20000000000 */
[C---:B--2---:R-:W-:Y:S01]  /*00b0*/  ISETP.GT.AND P0, PT, R18.reuse, UR6, PT ;  /* 0x0000000612007c0c */ /* 0x044fe2000bf04270 */
[C---:B------:R-:W-:Y:S01]  /*00c0*/  VIADD R17, R18.reuse, 0x4 ;  /* 0x0000000412117836 */ /* 0x040fe20000000000 */
[C---:B------:R-:W-:Y:S01]  /*00d0*/  IADD3 R34, PT, PT, R18.reuse, 0x5, RZ ;  /* 0x0000000512227810 */ /* 0x040fe20007ffe0ff */
        /* <DEDUP_REMOVED lines=8> */
[----:B------:R-:W-:-:S02]  /*0160*/  VIADD R27, R18, 0xe ;  /* 0x0000000e121b7836 */ /* 0x000fc40000000000 */
[C---:B------:R-:W-:Y:S02]  /*0170*/  VIADD R28, R18.reuse, 0xf ;  /* 0x0000000f121c7836 */ /* 0x040fe40000000000 */
[C---:B------:R-:W-:Y:S02]  /*0180*/  VIADD R30, R18.reuse, 0x11 ;  /* 0x00000011121e7836 */ /* 0x040fe40000000000 */
[C---:B------:R-:W-:Y:S02]  /*0190*/  VIADD R31, R18.reuse, 0x12 ;  /* 0x00000012121f7836 */ /* 0x040fe40000000000 */
[C---:B------:R-:W-:Y:S02]  /*01a0*/  VIADD R33, R18.reuse, 0x14 ;  /* 0x0000001412217836 */ /* 0x040fe40000000000 */
[----:B------:R-:W-:Y:S01]  /*01b0*/  VIADD R38, R18, 0x1c ;  /* 0x0000001c12267836 */ /* 0x000fe20000000000 */
[----:B------:R-:W-:Y:S06]  /*01c0*/  @!P0 BRA `(.L_x_1) ;  /* 0x0000001400108947 */ /* 0x000fec0003800000 */
[----:B------:R-:W-:Y:S01]  /*01d0*/  IADD3 R40, PT, PT, -R49, RZ, RZ ;  /* 0x000000ff31287210 */ /* 0x000fe20007ffe1ff */
[----:B------:R-:W-:-:S07]  /*01e0*/  IMAD.MOV.U32 R39, RZ, RZ, RZ ;  /* 0x000000ffff277224 */ /* 0x000fce00078e00ff */
.L_x_36:
[----:B------:R-:W-:Y:S01]  /*01f0*/  ISETP.NE.AND P0, PT, R40, RZ, PT ;  /* 0x000000ff2800720c */ /* 0x000fe20003f05270 */
[----:B------:R-:W-:Y:S01]  /*0200*/  VIADD R39, R39, 0x1 ;  /* 0x0000000127277836 */ /* 0x000fe20000000000 */
[----:B------:R-:W-:Y:S04]  /*0210*/  BSSY.RECONVERGENT B6, `(.L_x_2) ;  /* 0x000013c000067945 */ /* 0x000fe80003800200 */
[----:B------:R-:W-:-:S04]  /*0220*/  ISETP.NE.AND P1, PT, R39, 0x20, PT ;  /* 0x000000202700780c */ /* 0x000fc80003f25270 */
[----:B------:R-:W-:-:S03]  /*0230*/  P2R R41, PR, RZ, 0x2 ;  /* 0x00000002ff297803 */ /* 0x000fc60000000000 */
[----:B------:R-:W-:Y:S06]  /*0240*/  @P0 BRA `(.L_x_3) ;  /* 0x0000001000e00947 */ /* 0x000fec0003800000 */
[----:B------:R-:W0:Y:S01]  /*0250*/  LDCU UR4, c[0x0][0x2f8] ;  /* 0x00005f00ff0477ac */ /* 0x000e220008000800 */
[----:B------:R-:W-:Y:S01]  /*0260*/  MOV R37, 0x0 ;  /* 0x0000000000257802 */ /* 0x000fe20000000f00 */
[----:B------:R-:W-:Y:S01]  /*0270*/  IMAD.MOV.U32 R7, RZ, RZ, R2 ;  /* 0x000000ffff077224 */ /* 0x000fe200078e0002 */
[----:B------:R-:W-:Y:S02]  /*0280*/  MOV R6, R16 ;  /* 0x0000001000067202 */ /* 0x000fe40000000f00 */
[----:B------:R1:W2:Y:S01]  /*0290*/  LDC.64 R8, c[0x4][R37] ;  /* 0x0100000025087b82 */ /* 0x0002a20000000a00 */
[----:B0-----:R-:W-:Y:S01]  /*02a0*/  IADD3 R36, PT, PT, R16, -UR4, RZ ;  /* 0x8000000410247c10 */ /* 0x001fe2000fffe0ff */
[----:B------:R-:W0:Y:S04]  /*02b0*/  LDCU.64 UR4, c[0x4][0x8] ;  /* 0x01000100ff0477ac */ /* 0x000e280008000a00 */
[----:B------:R1:W-:Y:S01]  /*02c0*/  STL [R36], R18 ;  /* 0x0000001224007387 */ /* 0x0003e20000100800 */
[----:B0-----:R-:W-:-:S02]  /*02d0*/  IMAD.U32 R4, RZ, RZ, UR4 ;  /* 0x00000004ff047e24 */ /* 0x001fc4000f8e00ff */
[----:B-1----:R-:W-:-:S07]  /*02e0*/  IMAD.U32 R5, RZ, RZ, UR5 ;  /* 0x00000005ff057e24 */ /* 0x002fce000f8e00ff */
[----:B------:R-:W-:-:S07]  /*02f0*/  LEPC R20, `(.L_x_4) ;  /* 0x000000001014794e */ /* 0x000fce0000000000 */
[----:B--2---:R-:W-:Y:S05]  /*0300*/  CALL.ABS.NOINC R8 ;  /* 0x0000000008007343 */ /* 0x004fea0003c00000 */
.L_x_4:
[----:B------:R0:W-:Y:S01]  /*0310*/  STL [R36], R35 ;  /* 0x0000002324007387 */ /* 0x0001e20000100800 */
[----:B------:R0:W1:Y:S01]  /*0320*/  LDC.64 R8, c[0x4][R37] ;  /* 0x0100000025087b82 */ /* 0x0000620000000a00 */
[----:B------:R-:W2:Y:S01]  /*0330*/  LDCU.64 UR4, c[0x4][0x8] ;  /* 0x01000100ff0477ac */ /* 0x000ea20008000a00 */
[----:B------:R-:W-:Y:S02]  /*0340*/  IMAD.MOV.U32 R6, RZ, RZ, R16 ;  /* 0x000000ffff067224 */ /* 0x000fe400078e0010 */
[----:B------:R-:W-:Y:S02]  /*0350*/  IMAD.MOV.U32 R7, RZ, RZ, R2 ;  /* 0x000000ffff077224 */ /* 0x000fe400078e0002 */
[----:B--2---:R-:W-:Y:S01]  /*0360*/  IMAD.U32 R4, RZ, RZ, UR4 ;  /* 0x00000004ff047e24 */ /* 0x004fe2000f8e00ff */
[----:B0-----:R-:W-:-:S07]  /*0370*/  MOV R5, UR5 ;  /* 0x0000000500057c02 */ /* 0x001fce0008000f00 */
[----:B------:R-:W-:-:S07]  /*0380*/  LEPC R20, `(.L_x_5) ;  /* 0x000000001014794e */ /* 0x000fce0000000000 */
[----:B-1----:R-:W-:Y:S05]  /*0390*/  CALL.ABS.NOINC R8 ;  /* 0x0000000008007343 */ /* 0x002fea0003c00000 */
.L_x_5:
[----:B------:R-:W-:Y:S01]  /*03a0*/  IADD3 R3, PT, PT, R18, 0x2, RZ ;  /* 0x0000000212037810 */ /* 0x000fe20007ffe0ff */
[----:B------:R0:W1:Y:S01]  /*03b0*/  LDC.64 R8, c[0x4][R37] ;  /* 0x0100000025087b82 */ /* 0x0000620000000a00 */
[----:B------:R-:W2:Y:S01]  /*03c0*/  LDCU.64 UR4, c[0x4][0x8] ;  /* 0x01000100ff0477ac */ /* 0x000ea20008000a00 */
[----:B------:R-:W-:Y:S01]  /*03d0*/  MOV R6, R16 ;  /* 0x0000001000067202 */ /* 0x000fe20000000f00 */
[----:B------:R-:W-:Y:S01]  /*03e0*/  IMAD.MOV.U32 R7, RZ, RZ, R2 ;  /* 0x000000ffff077224 */ /* 0x000fe200078e0002 */
[----:B------:R0:W-:Y:S01]  /*03f0*/  STL [R36], R3 ;  /* 0x0000000324007387 */ /* 0x0001e20000100800 */
[----:B--2---:R-:W-:Y:S02]  /*0400*/  IMAD.U32 R4, RZ, RZ, UR4 ;  /* 0x00000004ff047e24 */ /* 0x004fe4000f8e00ff */
[----:B0-----:R-:W-:-:S07]  /*0410*/  IMAD.U32 R5, RZ, RZ, UR5 ;  /* 0x00000005ff057e24 */ /* 0x001fce000f8e00ff */
[----:B------:R-:W-:-:S07]  /*0420*/  LEPC R20, `(.L_x_6) ;  /* 0x000000001014794e */ /* 0x000fce0000000000 */
[----:B-1----:R-:W-:Y:S05]  /*0430*/  CALL.ABS.NOINC R8 ;  /* 0x0000000008007343 */ /* 0x002fea0003c00000 */
.L_x_6:
[----:B------:R-:W-:Y:S01]  /*0440*/  VIADD R3, R18, 0x3 ;  /* 0x0000000312037836 */ /* 0x000fe20000000000 */
[----:B------:R0:W1:Y:S01]  /*0450*/  LDC.64 R8, c[0x4][R37] ;  /* 0x0100000025087b82 */ /* 0x0000620000000a00 */
[----:B------:R-:W2:Y:S01]  /*0460*/  LDCU.64 UR4, c[0x4][0x8] ;  /* 0x01000100ff0477ac */ /* 0x000ea20008000a00 */
[----:B------:R-:W-:Y:S01]  /*0470*/  IMAD.MOV.U32 R6, RZ, RZ, R16 ;  /* 0x000000ffff067224 */ /* 0x000fe200078e0010 */
[----:B------:R-:W-:Y:S01]  /*0480*/  MOV R7, R2 ;  /* 0x0000000200077202 */ /* 0x000fe20000000f00 */
[----:B------:R0:W-:Y:S01]  /*0490*/  STL [R36], R3 ;  /* 0x0000000324007387 */ /* 0x0001e20000100800 */
[----:B--2---:R-:W-:Y:S01]  /*04a0*/  MOV R4, UR4 ;  /* 0x0000000400047c02 */ /* 0x004fe20008000f00 */
[----:B0-----:R-:W-:-:S07]  /*04b0*/  IMAD.U32 R5, RZ, RZ, UR5 ;  /* 0x00000005ff057e24 */ /* 0x001fce000f8e00ff */
[----:B------:R-:W-:-:S07]  /*04c0*/  LEPC R20, `(.L_x_7) ;  /* 0x000000001014794e */ /* 0x000fce0000000000 */
[----:B-1----:R-:W-:Y:S05]  /*04d0*/  CALL.ABS.NOINC R8 ;  /* 0x0000000008007343 */ /* 0x002fea0003c00000 */
.L_x_7:
[----:B------:R0:W-:Y:S01]  /*04e0*/  STL [R36], R17 ;  /* 0x0000001124007387 */ /* 0x0001e20000100800 */
[----:B------:R0:W1:Y:S01]  /*04f0*/  LDC.64 R8, c[0x4][R37] ;  /* 0x0100000025087b82 */ /* 0x0000620000000a00 */
[----:B------:R-:W2:Y:S01]  /*0500*/  LDCU.64 UR4, c[0x4][0x8] ;  /* 0x01000100ff0477ac */ /* 0x000ea20008000a00 */
[----:B------:R-:W-:Y:S01]  /*0510*/  MOV R6, R16 ;  /* 0x0000001000067202 */ /* 0x000fe20000000f00 */
[----:B------:R-:W-:Y:S02]  /*0520*/  IMAD.MOV.U32 R7, RZ, RZ, R2 ;  /* 0x000000ffff077224 */ /* 0x000fe400078e0002 */
[----:B--2---:R-:W-:Y:S02]  /*0530*/  IMAD.U32 R4, RZ, RZ, UR4 ;  /* 0x00000004ff047e24 */ /* 0x004fe4000f8e00ff */
[----:B0-----:R-:W-:-:S07]  /*0540*/  IMAD.U32 R5, RZ, RZ, UR5 ;  /* 0x00000005ff057e24 */ /* 0x001fce000f8e00ff */
[----:B------:R-:W-:-:S07]  /*0550*/  LEPC R20, `(.L_x_8) ;  /* 0x000000001014794e */ /* 0x000fce0000000000 */
[----:B-1----:R-:W-:Y:S05]  /*0560*/  CALL.ABS.NOINC R8 ;  /* 0x0000000008007343 */ /* 0x002fea0003c00000 */
.L_x_8:
        /* <DEDUP_REMOVED lines=9> */
.L_x_9:
[----:B------:R0:W-:Y:S01]  /*0600*/  STL [R36], R19 ;  /* 0x0000001324007387 */ /* 0x0001e20000100800 */
[----:B------:R0:W1:Y:S01]  /*0610*/  LDC.64 R8, c[0x4][R37] ;  /* 0x0100000025087b82 */ /* 0x0000620000000a00 */
[----:B------:R-:W2:Y:S01]  /*0620*/  LDCU.64 UR4, c[0x4][0x8] ;  /* 0x01000100ff0477ac */ /* 0x000ea20008000a00 */
[----:B------:R-:W-:Y:S01]  /*0630*/  IMAD.MOV.U32 R6, RZ, RZ, R16 ;  /* 0x000000ffff067224 */ /* 0x000fe200078e0010 */
[----:B------:R-:W-:Y:S02]  /*0640*/  MOV R7, R2 ;  /* 0x0000000200077202 */ /* 0x000fe40000000f00 */
[----:B--2---:R-:W-:Y:S01]  /*0650*/  MOV R4, UR4 ;  /* 0x0000000400047c02 */ /* 0x004fe20008000f00 */
[----:B0-----:R-:W-:-:S07]  /*0660*/  IMAD.U32 R5, RZ, RZ, UR5 ;  /* 0x00000005ff057e24 */ /* 0x001fce000f8e00ff */
[----:B------:R-:W-:-:S07]  /*0670*/  LEPC R20, `(.L_x_10) ;  /* 0x000000001014794e */ /* 0x000fce0000000000 */
[----:B-1----:R-:W-:Y:S05]  /*0680*/  CALL.ABS.NOINC R8 ;  /* 0x0000000008007343 */ /* 0x002fea0003c00000 */
.L_x_10:
        /* <DEDUP_REMOVED lines=9> */
.L_x_11:
        /* <DEDUP_REMOVED lines=9> */
.L_x_12:
        /* <DEDUP_REMOVED lines=9> */
.L_x_13:
[----:B------:R-:W-:Y:S01]  /*0840*/  VIADD R3, R18, 0xa ;  /* 0x0000000a12037836 */ /* 0x000fe20000000000 */
[----:B------:R0:W1:Y:S01]  /*0850*/  LDC.64 R8, c[0x4][R37] ;  /* 0x0100000025087b82 */ /* 0x0000620000000a00 */
[----:B------:R-:W2:Y:S01]  /*0860*/  LDCU.64 UR4, c[0x4][0x8] ;  /* 0x01000100ff0477ac */ /* 0x000ea20008000a00 */
[----:B------:R-:W-:Y:S02]  /*0870*/  IMAD.MOV.U32 R6, RZ, RZ, R16 ;  /* 0x000000ffff067224 */ /* 0x000fe400078e0010 */
[----:B------:R0:W-:Y:S01]  /*0880*/  STL [R36], R3 ;  /* 0x0000000324007387 */ /* 0x0001e20000100800 */
[----:B------:R-:W-:Y:S02]  /*0890*/  IMAD.MOV.U32 R7, RZ, RZ, R2 ;  /* 0x000000ffff077224 */ /* 0x000fe400078e0002 */
[----:B--2---:R-:W-:Y:S01]  /*08a0*/  IMAD.U32 R4, RZ, RZ, UR4 ;  /* 0x00000004ff047e24 */ /* 0x004fe2000f8e00ff */
[----:B0-----:R-:W-:-:S07]  /*08b0*/  MOV R5, UR5 ;  /* 0x0000000500057c02 */ /* 0x001fce0008000f00 */
[----:B------:R-:W-:-:S07]  /*08c0*/  LEPC R20, `(.L_x_14) ;  /* 0x000000001014794e */ /* 0x000fce0000000000 */
[----:B-1----:R-:W-:Y:S05]  /*08d0*/  CALL.ABS.NOINC R8 ;  /* 0x0000000008007343 */ /* 0x002fea0003c00000 */
.L_x_14:
        /* <DEDUP_REMOVED lines=10> */
.L_x_15:
        /* <DEDUP_REMOVED lines=9> */
.L_x_16:
        /* <DEDUP_REMOVED lines=9> */
.L_x_17:
        /* <DEDUP_REMOVED lines=9> */
.L_x_18:
        /* <DEDUP_REMOVED lines=9> */
.L_x_19:
        /* <DEDUP_REMOVED lines=9> */
.L_x_20:
        /* <DEDUP_REMOVED lines=9> */
.L_x_21:
        /* <DEDUP_REMOVED lines=9> */
.L_x_22:
        /* <DEDUP_REMOVED lines=9> */
.L_x_23:
        /* <DEDUP_REMOVED lines=9> */
.L_x_24:
        /* <DEDUP_REMOVED lines=10> */
.L_x_25:
        /* <DEDUP_REMOVED lines=10> */
.L_x_26:
        /* <DEDUP_REMOVED lines=10> */
.L_x_27:
        /* <DEDUP_REMOVED lines=10> */
.L_x_28:
        /* <DEDUP_REMOVED lines=10> */
.L_x_29:
        /* <DEDUP_REMOVED lines=10> */
.L_x_30:
        /* <DEDUP_REMOVED lines=10> */
.L_x_31:
        /* <DEDUP_REMOVED lines=9> */
.L_x_32:
        /* <DEDUP_REMOVED lines=10> */
.L_x_33:
        /* <DEDUP_REMOVED lines=10> */
.L_x_34:
        /* <DEDUP_REMOVED lines=10> */
.L_x_35:
[----:B------:R0:W1:Y:S01]  /*1560*/  LDC.64 R8, c[0x4][R37] ;  /* 0x0100000025087b82 */ /* 0x0000620000000a00 */
[----:B------:R-:W2:Y:S01]  /*1570*/  LDCU.64 UR4, c[0x4][0x10] ;  /* 0x01000200ff0477ac */ /* 0x000ea20008000a00 */
[----:B------:R-:W-:Y:S01]  /*1580*/  CS2R R6, SRZ ;  /* 0x0000000000067805 */ /* 0x000fe2000001ff00 */
[----:B--2---:R-:W-:Y:S01]  /*1590*/  IMAD.U32 R4, RZ, RZ, UR4 ;  /* 0x00000004ff047e24 */ /* 0x004fe2000f8e00ff */
[----:B0-----:R-:W-:-:S07]  /*15a0*/  MOV R5, UR5 ;  /* 0x0000000500057c02 */ /* 0x001fce0008000f00 */
[----:B------:R-:W-:-:S07]  /*15b0*/  LEPC R20, `(.L_x_3) ;  /* 0x000000001014794e */ /* 0x000fce0000000000 */
[----:B-1----:R-:W-:Y:S05]  /*15c0*/  CALL.ABS.NOINC R8 ;  /* 0x0000000008007343 */ /* 0x002fea0003c00000 */
.L_x_3:
[----:B------:R-:W-:Y:S05]  /*15d0*/  BSYNC.RECONVERGENT B6 ;  /* 0x0000000000067941 */ /* 0x000fea0003800200 */
.L_x_2:
[----:B------:R-:W-:Y:S01]  /*15e0*/  ISETP.NE.AND P6, PT, R41, RZ, PT ;  /* 0x000000ff2900720c */ /* 0x000fe20003fc5270 */
[----:B------:R-:W-:-:S12]  /*15f0*/  VIADD R40, R40, 0x1 ;  /* 0x0000000128287836 */ /* 0x000fd80000000000 */
[----:B------:R-:W-:Y:S05]  /*1600*/  @P6 BRA `(.L_x_36) ;  /* 0xffffffe800f86947 */ /* 0x000fea000383ffff */
.L_x_1:
[----:B------:R-:W-:Y:S05]  /*1610*/  BSYNC.RECONVERGENT B7 ;  /* 0x0000000000077941 */ /* 0x000fea0003800200 */
.L_x_0:
[----:B------:R-:W-:Y:S01]  /*1620*/  LOP3.LUT R52, R49, 0x1, RZ, 0xc0, !PT ;  /* 0x0000000131347812 */ /* 0x000fe200078ec0ff */
[C---:B------:R-:W-:Y:S01]  /*1630*/  VIADD R13, R18.reuse, 0x19 ;  /* 0x00000019120d7836 */ /* 0x040fe20000000000 */
[C---:B------:R-:W-:Y:S01]  /*1640*/  IADD3 R14, PT, PT, R18.reuse, 0x1d, RZ ;  /* 0x0000001d120e7810 */ /* 0x040fe20007ffe0ff */
[----:B------:R-:W-:Y:S01]  /*1650*/  VIADD R15, R18, 0x1f ;  /* 0x0000001f120f7836 */ /* 0x000fe20000000000 */
[----:B------:R-:W-:Y:S01]  /*1660*/  ISETP.NE.U32.AND P0, PT, R52, 0x1, PT ;  /* 0x000000013400780c */ /* 0x000fe20003f05070 */
[C---:B------:R-:W-:Y:S01]  /*1670*/  VIADD R44, R18.reuse, 0xb ;  /* 0x0000000b122c7836 */ /* 0x040fe20000000000 */
[C---:B------:R-:W-:Y:S01]  /*1680*/  IADD3 R43, PT, PT, R18.reuse, 0x1b, RZ ;  /* 0x0000001b122b7810 */ /* 0x040fe20007ffe0ff */
[C---:B------:R-:W-:Y:S01]  /*1690*/  VIADD R11, R18.reuse, 0x15 ;  /* 0x00000015120b7836 */ /* 0x040fe20000000000 */
[----:B------:R-:W-:Y:S01]  /*16a0*/  BSSY.RECONVERGENT B0, `(.L_x_37) ;  /* 0x000003a000007945 */ /* 0x000fe20003800200 */
[C---:B------:R-:W-:Y:S01]  /*16b0*/  VIADD R12, R18.reuse, 0x17 ;  /* 0x00000017120c7836 */ /* 0x040fe20000000000 */
[C---:B------:R-:W-:Y:S01]  /*16c0*/  IADD3 R41, PT, PT, R18.reuse, 0x16, RZ ;  /* 0x0000001612297810 */ /* 0x040fe20007ffe0ff */
[C---:B------:R-:W-:Y:S01]  /*16d0*/  VIADD R45, R18.reuse, 0x3 ;  /* 0x00000003122d7836 */ /* 0x040fe20000000000 */
[C---:B------:R-:W-:Y:S01]  /*16e0*/  IADD3 R37, PT, PT, R18.reuse, 0x18, RZ ;  /* 0x0000001812257810 */ /* 0x040fe20007ffe0ff */
[C---:B------:R-:W-:Y:S01]  /*16f0*/  VIADD R36, R18.reuse, 0xa ;  /* 0x0000000a12247836 */ /* 0x040fe20000000000 */
[C---:B------:R-:W-:Y:S01]  /*1700*/  IADD3 R42, PT, PT, R18.reuse, 0x2, RZ ;  /* 0x00000002122a7810 */ /* 0x040fe20007ffe0ff */
[C---:B------:R-:W-:Y:S01]  /*1710*/  VIADD R40, R18.reuse, 0x1a ;  /* 0x0000001a12287836 */ /* 0x040fe20000000000 */
[----:B------:R-:W-:Y:S01]  /*1720*/  MOV R7, R28 ;  /* 0x0000001c00077202 */ /* 0x000fe20000000f00 */
[----:B------:R-:W-:Y:S01]  /*1730*/  VIADD R39, R18, 0x1e ;  /* 0x0000001e12277836 */ /* 0x000fe20000000000 */
[----:B------:R-:W-:Y:S01]  /*1740*/  MOV R4, R22 ;  /* 0x0000001600047202 */ /* 0x000fe20000000f00 */
[----:B------:R-:W-:Y:S01]  /*1750*/  IMAD.MOV.U32 R9, RZ, RZ, R32 ;  /* 0x000000ffff097224 */ /* 0x000fe200078e0020 */
[----:B------:R-:W-:Y:S01]  /*1760*/  MOV R51, R15 ;  /* 0x0000000f00337202 */ /* 0x000fe20000000f00 */
[----:B------:R-:W-:Y:S01]  /*1770*/  IMAD.MOV.U32 R8, RZ, RZ, R30 ;  /* 0x000000ffff087224 */ /* 0x000fe200078e001e */
[----:B------:R-:W-:Y:S01]  /*1780*/  MOV R10, R13 ;  /* 0x0000000d000a7202 */ /* 0x000fe20000000f00 */
[----:B------:R-:W-:Y:S01]  /*1790*/  IMAD.MOV.U32 R6, RZ, RZ, R26 ;  /* 0x000000ffff067224 */ /* 0x000fe200078e001a */
[----:B------:R-:W-:Y:S01]  /*17a0*/  MOV R46, R44 ;  /* 0x0000002c002e7202 */ /* 0x000fe20000000f00 */
[----:B------:R-:W-:-:S02]  /*17b0*/  IMAD.MOV.U32 R5, RZ, RZ, R24 ;  /* 0x000000ffff057224 */ /* 0x000fc400078e0018 */
[----:B------:R-:W-:Y:S02]  /*17c0*/  IMAD.MOV.U32 R3, RZ, RZ, R34 ;  /* 0x000000ffff037224 */ /* 0x000fe400078e0022 */
[----:B------:R-:W-:Y:S02]  /*17d0*/  IMAD.MOV.U32 R0, RZ, RZ, R35 ;  /* 0x000000ffff007224 */ /* 0x000fe400078e0023 */
[----:B------:R-:W-:Y:S02]  /*17e0*/  IMAD.MOV.U32 R50, RZ, RZ, R14 ;  /* 0x000000ffff327224 */ /* 0x000fe400078e000e */
[----:B------:R-:W-:Y:S02]  /*17f0*/  IMAD.MOV.U32 R48, RZ, RZ, R43 ;  /* 0x000000ffff307224 */ /* 0x000fe400078e002b */
[----:B------:R-:W-:Y:S02]  /*1800*/  IMAD.MOV.U32 R20, RZ, RZ, R12 ;  /* 0x000000ffff147224 */ /* 0x000fe400078e000c */
[----:B------:R-:W-:-:S02]  /*1810*/  IMAD.MOV.U32 R21, RZ, RZ, R11 ;  /* 0x000000ffff157224 */ /* 0x000fc400078e000b */
[----:B------:R-:W-:Y:S01]  /*1820*/  IMAD.MOV.U32 R47, RZ, RZ, R45 ;  /* 0x000000ffff2f7224 */ /* 0x000fe200078e002d */
[----:B------:R-:W-:Y:S06]  /*1830*/  @!P0 BRA `(.L_x_38) ;  /* 0x0000000000808947 */ /* 0x000fec0003800000 */
[----:B------:R-:W-:Y:S01]  /*1840*/  IMAD.MOV.U32 R51, RZ, RZ, R39 ;  /* 0x000000ffff337224 */ /* 0x000fe200078e0027 */
[----:B------:R-:W-:Y:S01]  /*1850*/  MOV R50, R38 ;  /* 0x0000002600327202 */ /* 0x000fe20000000f00 */
        /* <DEDUP_REMOVED lines=27> */
[----:B------:R-:W-:Y:S02]  /*1a10*/  IMAD.MOV.U32 R23, RZ, RZ, R24 ;  /* 0x000000ffff177224 */ /* 0x000fe400078e0018 */
[----:B------:R-:W-:Y:S02]  /*1a20*/  IMAD.MOV.U32 R17, RZ, RZ, R34 ;  /* 0x000000ffff117224 */ /* 0x000fe400078e0022 */
[----:B------:R-:W-:-:S07]  /*1a30*/  IMAD.MOV.U32 R42, RZ, RZ, R45 ;  /* 0x000000ffff2a7224 */ /* 0x000fce00078e002d */
.L_x_38:
[----:B------:R-:W-:Y:S05]  /*1a40*/  BSYNC.RECONVERGENT B0 ;  /* 0x0000000000007941 */ /* 0x000fea0003800200 */
.L_x_37:
[----:B------:R-:W-:Y:S01]  /*1a50*/  UMOV UR4, 0xffffffff ;  /* 0xffffffff00047882 */ /* 0x000fe20000000000 */
[----:B------:R-:W-:Y:S02]  /*1a60*/  ISETP.NE.AND P0, PT, R52, RZ, PT ;  /* 0x000000ff3400720c */ /* 0x000fe40003f05270 */
[----:B------:R-:W-:Y:S11]  /*1a70*/  BRA.DIV UR4, `(.L_x_39) ;  /* 0x0000003a047c7947 */ /* 0x000ff6000b800000 */
[----:B------:R-:W0:Y:S04]  /*1a80*/  SHFL.BFLY PT, R24, R31, 0x1, 0x1f ;  /* 0x0c201f001f187f89 */ /* 0x000e2800000e0000 */
[----:B------:R-:W1:Y:S04]  /*1a90*/  SHFL.BFLY PT, R32, R18, 0x1, 0x1f ;  /* 0x0c201f0012207f89 */ /* 0x000e6800000e0000 */
[----:B------:R-:W-:Y:S04]  /*1aa0*/  SHFL.BFLY PT, R30, R17, 0x1, 0x1f ;  /* 0x0c201f00111e7f89 */ /* 0x000fe800000e0000 */
[----:B------:R-:W-:Y:S04]  /*1ab0*/  SHFL.BFLY PT, R35, R19, 0x1, 0x1f ;  /* 0x0c201f0013237f89 */ /* 0x000fe800000e0000 */
[----:B------:R-:W2:Y:S04]  /*1ac0*/  SHFL.BFLY PT, R26, R37, 0x1, 0x1f ;  /* 0x0c201f00251a7f89 */ /* 0x000ea800000e0000 */
[----:B------:R-:W-:Y:S04]  /*1ad0*/  SHFL.BFLY PT, R23, R23, 0x1, 0x1f ;  /* 0x0c201f0017177f89 */ /* 0x000fe800000e0000 */
[----:B------:R-:W3:Y:S01]  /*1ae0*/  SHFL.BFLY PT, R22, R27, 0x1, 0x1f ;  /* 0x0c201f001b167f89 */ /* 0x000ee200000e0000 */
[----:B0-----:R-:W-:-:S03]  /*1af0*/  IMAD.MOV.U32 R11, RZ, RZ, R24 ;  /* 0x000000ffff0b7224 */ /* 0x001fc600078e0018 */
[----:B------:R-:W0:Y:S01]  /*1b00*/  SHFL.BFLY PT, R18, R41, 0x1, 0x1f ;  /* 0x0c201f0029127f89 */ /* 0x000e2200000e0000 */
[----:B-1----:R-:W-:-:S03]  /*1b10*/  IMAD.MOV.U32 R14, RZ, RZ, R32 ;  /* 0x000000ffff0e7224 */ /* 0x002fc600078e0020 */
[----:B------:R-:W1:Y:S04]  /*1b20*/  SHFL.BFLY PT, R17, R40, 0x1, 0x1f ;  /* 0x0c201f0028117f89 */ /* 0x000e6800000e0000 */
[----:B------:R-:W4:Y:S04]  /*1b30*/  SHFL.BFLY PT, R19, R38, 0x1, 0x1f ;  /* 0x0c201f0026137f89 */ /* 0x000f2800000e0000 */
[----:B------:R-:W5:Y:S01]  /*1b40*/  SHFL.BFLY PT, R28, R25, 0x1, 0x1f ;  /* 0x0c201f00191c7f89 */ /* 0x000f6200000e0000 */
[----:B--2---:R-:W-:-:S03]  /*1b50*/  MOV R24, R26 ;  /* 0x0000001a00187202 */ /* 0x004fc60000000f00 */
[----:B------:R-:W2:Y:S04]  /*1b60*/  SHFL.BFLY PT, R34, R42, 0x1, 0x1f ;  /* 0x0c201f002a227f89 */ /* 0x000ea800000e0000 */
[----:B------:R-:W2:Y:S01]  /*1b70*/  SHFL.BFLY PT, R36, R36, 0x1, 0x1f ;  /* 0x0c201f0024247f89 */ /* 0x000ea200000e0000 */
[----:B---3--:R-:W-:-:S03]  /*1b80*/  MOV R37, R22 ;  /* 0x0000001600257202 */ /* 0x008fc60000000f00 */
[----:B------:R-:W3:Y:S01]  /*1b90*/  SHFL.BFLY PT, R25, R33, 0x1, 0x1f ;  /* 0x0c201f0021197f89 */ /* 0x000ee200000e0000 */
[----:B0-----:R-:W-:-:S03]  /*1ba0*/  IMAD.MOV.U32 R12, RZ, RZ, R18 ;  /* 0x000000ffff0c7224 */ /* 0x001fc600078e0012 */
[----:B------:R-:W0:Y:S01]  /*1bb0*/  SHFL.BFLY PT, R39, R39, 0x1, 0x1f ;  /* 0x0c201f0027277f89 */ /* 0x000e2200000e0000 */
[----:B-1----:R-:W-:-:S03]  /*1bc0*/  IMAD.MOV.U32 R13, RZ, RZ, R17 ;  /* 0x000000ffff0d7224 */ /* 0x002fc600078e0011 */
[----:B------:R1:W0:Y:S01]  /*1bd0*/  SHFL.BFLY PT, R27, R29, 0x1, 0x1f ;  /* 0x0c201f001d1b7f89 */ /* 0x00022200000e0000 */
[----:B----4-:R-:W-:Y:S02]  /*1be0*/  IMAD.MOV.U32 R26, RZ, RZ, R19 ;  /* 0x000000ffff1a7224 */ /* 0x010fe400078e0013 */
[----:B-1---5:R-:W-:-:S07]  /*1bf0*/  IMAD.MOV.U32 R29, RZ, RZ, R23 ;  /* 0x000000ffff1d7224 */ /* 0x022fce00078e0017 */
.L_x_113:
[----:B------:R-:W-:Y:S01]  /*1c00*/  BSSY.RECONVERGENT B0, `(.L_x_40) ;  /* 0x0000033000007945 */ /* 0x000fe20003800200 */
[----:B0-----:R-:W-:Y:S01]  /*1c10*/  MOV R15, R39 ;  /* 0x00000027000f7202 */ /* 0x001fe20000000f00 */
        /* <DEDUP_REMOVED lines=15> */
[----:B------:R-:W-:Y:S01]  /*1d10*/  IMAD.MOV.U32 R33, RZ, RZ, R0 ;  /* 0x000000ffff217224 */ /* 0x000fe200078e0000 */
[----:B------:R-:W-:Y:S06]  /*1d20*/  @P0 BRA `(.L_x_41) ;  /* 0x0000000000800947 */ /* 0x000fec0003800000 */
[----:B------:R-:W-:Y:S01]  /*1d30*/  IMAD.MOV.U32 R38, RZ, RZ, R15 ;  /* 0x000000ffff267224 */ /* 0x000fe200078e000f */
[----:B------:R-:W-:Y:S01]  /*1d40*/  MOV R23, R26 ;  /* 0x0000001a00177202 */ /* 0x000fe20000000f00 */
[----:B------:R-:W-:Y:S01]  /*1d50*/  IMAD.MOV.U32 R39, RZ, RZ, R13 ;  /* 0x000000ffff277224 */ /* 0x000fe200078e000d */
[----:B------:R-:W-:Y:S01]  /*1d60*/  MOV R40, R12 ;  /* 0x0000000c00287202 */ /* 0x000fe20000000f00 */
[----:B------:R-:W-:Y:S01]  /*1d70*/  IMAD.MOV.U32 R22, RZ, RZ, R24 ;  /* 0x000000ffff167224 */ /* 0x000fe200078e0018 */
[----:B------:R-:W-:Y:S01]  /*1d80*/  MOV R18, R27 ;  /* 0x0000001b00127202 */ /* 0x000fe20000000f00 */
[----:B---3--:R-:W-:Y:S01]  /*1d90*/  IMAD.MOV.U32 R19, RZ, RZ, R25 ;  /* 0x000000ffff137224 */ /* 0x008fe200078e0019 */
[----:B--2---:R-:W-:Y:S01]  /*1da0*/  MOV R43, R36 ;  /* 0x00000024002b7202 */ /* 0x004fe20000000f00 */
        /* <DEDUP_REMOVED lines=23> */
[----:B------:R-:W-:-:S07]  /*1f20*/  IMAD.MOV.U32 R14, RZ, RZ, R0 ;  /* 0x000000ffff0e7224 */ /* 0x000fce00078e0000 */
.L_x_41:
[----:B------:R-:W-:Y:S05]  /*1f30*/  BSYNC.RECONVERGENT B0 ;  /* 0x0000000000007941 */ /* 0x000fea0003800200 */
.L_x_40:
[----:B------:R-:W-:Y:S01]  /*1f40*/  LOP3.LUT P0, R52, R49, 0x2, RZ, 0xc0, !PT ;  /* 0x0000000231347812 */ /* 0x000fe2000780c0ff */
[----:B------:R-:W-:Y:S01]  /*1f50*/  BSSY.RECONVERGENT B0, `(.L_x_42) ;  /* 0x0000032000007945 */ /* 0x000fe20003800200 */
        /* <DEDUP_REMOVED lines=11> */
[----:B--2---:R-:W-:Y:S01]  /*2010*/  IMAD.MOV.U32 R10, RZ, RZ, R36 ;  /* 0x000000ffff0a7224 */ /* 0x004fe200078e0024 */
[----:B------:R-:W-:Y:S01]  /*2020*/  MOV R20, R44 ;  /* 0x0000002c00147202 */ /* 0x000fe20000000f00 */
[----:B------:R-:W-:Y:S01]  /*2030*/  IMAD.MOV.U32 R21, RZ, RZ, R35 ;  /* 0x000000ffff157224 */ /* 0x000fe200078e0023 */
[----:B------:R-:W-:Y:S01]  /*2040*/  MOV R46, R45 ;  /* 0x0000002d002e7202 */ /* 0x000fe20000000f00 */
[----:B------:R-:W-:Y:S01]  /*2050*/  IMAD.MOV.U32 R47, RZ, RZ, R34 ;  /* 0x000000ffff2f7224 */ /* 0x000fe200078e0022 */
[----:B------:R-:W-:Y:S06]  /*2060*/  @P0 BRA `(.L_x_43) ;  /* 0x0000000000800947 */ /* 0x000fec0003800000 */
[----:B------:R-:W-:Y:S01]  /*2070*/  MOV R51, R23 ;  /* 0x0000001700337202 */ /* 0x000fe20000000f00 */
[----:B------:R-:W-:Y:S01]  /*2080*/  IMAD.MOV.U32 R50, RZ, RZ, R26 ;  /* 0x000000ffff327224 */ /* 0x000fe200078e001a */
[----:B------:R-:W-:Y:S01]  /*2090*/  MOV R48, R22 ;  /* 0x0000001600307202 */ /* 0x000fe20000000f00 */
[----:B------:R-:W-:Y:S01]  /*20a0*/  IMAD.MOV.U32 R0, RZ, RZ, R24 ;  /* 0x000000ffff007224 */ /* 0x000fe200078e0018 */
[----:B------:R-:W-:Y:S01]  /*20b0*/  MOV R3, R19 ;  /* 0x0000001300037202 */ /* 0x000fe20000000f00 */
[----:B---3--:R-:W-:Y:S01]  /*20c0*/  IMAD.MOV.U32 R4, RZ, RZ, R25 ;  /* 0x000000ffff047224 */ /* 0x008fe200078e0019 */
        /* <DEDUP_REMOVED lines=25> */
[----:B------:R-:W-:-:S07]  /*2260*/  IMAD.MOV.U32 R14, RZ, RZ, R34 ;  /* 0x000000ffff0e7224 */ /* 0x000fce00078e0022 */
.L_x_43:
[----:B------:R-:W-:Y:S05]  /*2270*/  BSYNC.RECONVERGENT B0 ;  /* 0x0000000000007941 */ /* 0x000fea0003800200 */
.L_x_42:
[----:B------:R-:W-:Y:S01]  /*2280*/  UMOV UR4, 0xffffffff ;  /* 0xffffffff00047882 */ /* 0x000fe20000000000 */
[----:B------:R-:W-:Y:S02]  /*2290*/  ISETP.NE.AND P0, PT, R52, RZ, PT ;  /* 0x000000ff3400720c */ /* 0x000fe40003f05270 */
[----:B------:R-:W-:Y:S11]  /*22a0*/  BRA.DIV UR4, `(.L_x_44) ;  /* 0x0000003604e07947 */ /* 0x000ff6000b800000 */
[----:B------:R-:W0:Y:S04]  /*22b0*/  SHFL.BFLY PT, R36, R29, 0x2, 0x1f ;  /* 0x0c401f001d247f89 */ /* 0x000e2800000e0000 */
[----:B------:R0:W1:Y:S04]  /*22c0*/  SHFL.BFLY PT, R37, R28, 0x2, 0x1f ;  /* 0x0c401f001c257f89 */ /* 0x00006800000e0000 */
[----:B------:R-:W-:Y:S04]  /*22d0*/  SHFL.BFLY PT, R27, R27, 0x2, 0x1f ;  /* 0x0c401f001b1b7f89 */ /* 0x000fe800000e0000 */
[----:B------:R-:W2:Y:S04]  /*22e0*/  SHFL.BFLY PT, R40, R14, 0x2, 0x1f ;  /* 0x0c401f000e287f89 */ /* 0x000ea800000e0000 */
[----:B------:R-:W4:Y:S04]  /*22f0*/  SHFL.BFLY PT, R33, R33, 0x2, 0x1f ;  /* 0x0c401f0021217f89 */ /* 0x000f2800000e0000 */
[----:B------:R-:W5:Y:S04]  /*2300*/  SHFL.BFLY PT, R31, R31, 0x2, 0x1f ;  /* 0x0c401f001f1f7f89 */ /* 0x000f6800000e0000 */
[----:B------:R-:W5:Y:S01]  /*2310*/  SHFL.BFLY PT, R17, R17, 0x2, 0x1f ;  /* 0x0c401f0011117f89 */ /* 0x000f6200000e0000 */
[----:B0-----:R-:W-:-:S03]  /*2320*/  MOV R28, R36 ;  /* 0x00000024001c7202 */ /* 0x001fc60000000f00 */
[----:B------:R-:W0:Y:S01]  /*2330*/  SHFL.BFLY PT, R18, R18, 0x2, 0x1f ;  /* 0x0c401f0012127f89 */ /* 0x000e2200000e0000 */
[----:B-1----:R-:W-:-:S03]  /*2340*/  MOV R36, R37 ;  /* 0x0000002500247202 */ /* 0x002fc60000000f00 */
[----:B---3--:R5:W1:Y:S04]  /*2350*/  SHFL.BFLY PT, R38, R25, 0x2, 0x1f ;  /* 0x0c401f0019267f89 */ /* 0x008a6800000e0000 */
[----:B------:R-:W3:Y:S01]  /*2360*/  SHFL.BFLY PT, R19, R19, 0x2, 0x1f ;  /* 0x0c401f0013137f89 */ /* 0x000ee200000e0000 */
[----:B--2---:R-:W-:-:S03]  /*2370*/  MOV R14, R40 ;  /* 0x00000028000e7202 */ /* 0x004fc60000000f00 */
[----:B------:R2:W3:Y:S01]  /*2380*/  SHFL.BFLY PT, R39, R24, 0x2, 0x1f ;  /* 0x0c401f0018277f89 */ /* 0x0004e200000e0000 */
[----:B----4-:R-:W-:-:S03]  /*2390*/  IMAD.MOV.U32 R29, RZ, RZ, R33 ;  /* 0x000000ffff1d7224 */ /* 0x010fc600078e0021 */
[----:B------:R-:W4:Y:S01]  /*23a0*/  SHFL.BFLY PT, R26, R26, 0x2, 0x1f ;  /* 0x0c401f001a1a7f89 */ /* 0x000f2200000e0000 */
[----:B-----5:R-:W-:-:S03]  /*23b0*/  IMAD.MOV.U32 R25, RZ, RZ, R31 ;  /* 0x000000ffff197224 */ /* 0x020fc600078e001f */
[----:B------:R-:W5:Y:S01]  /*23c0*/  SHFL.BFLY PT, R35, R32, 0x2, 0x1f ;  /* 0x0c401f0020237f89 */ /* 0x000f6200000e0000 */
[----:B--2---:R-:W-:Y:S01]  /*23d0*/  MOV R24, R27 ;  /* 0x0000001b00187202 */ /* 0x004fe20000000f00 */
[----:B------:R-:W-:Y:S02]  /*23e0*/  IMAD.MOV.U32 R37, RZ, RZ, R17 ;  /* 0x000000ffff257224 */ /* 0x000fe400078e0011 */
[----:B------:R-:W2:Y:S01]  /*23f0*/  SHFL.BFLY PT, R22, R22, 0x2, 0x1f ;  /* 0x0c401f0016167f89 */ /* 0x000ea200000e0000 */
[----:B0-----:R-:W-:-:S03]  /*2400*/  IMAD.MOV.U32 R27, RZ, RZ, R18 ;  /* 0x000000ffff1b7224 */ /* 0x001fc600078e0012 */
[----:B------:R-:W0:Y:S01]  /*2410*/  SHFL.BFLY PT, R34, R30, 0x2, 0x1f ;  /* 0x0c401f001e227f89 */ /* 0x000e2200000e0000 */
[----:B-1----:R-:W-:-:S03]  /*2420*/  MOV R11, R38 ;  /* 0x00000026000b7202 */ /* 0x002fc60000000f00 */
[----:B------:R1:W0:Y:S01]  /*2430*/  SHFL.BFLY PT, R30, R23, 0x2, 0x1f ;  /* 0x0c401f00171e7f89 */ /* 0x00022200000e0000 */
[----:B---3--:R-:W-:Y:S01]  /*2440*/  IMAD.MOV.U32 R12, RZ, RZ, R19 ;  /* 0x000000ffff0c7224 */ /* 0x008fe200078e0013 */
[----:B-1----:R-:W-:Y:S01]  /*2450*/  MOV R23, R39 ;  /* 0x0000002700177202 */ /* 0x002fe20000000f00 */
[----:B----4-:R-:W-:-:S07]  /*2460*/  IMAD.MOV.U32 R13, RZ, RZ, R26 ;  /* 0x000000ffff0d7224 */ /* 0x010fce00078e001a */
.L_x_131:
        /* <DEDUP_REMOVED lines=18> */
[----:B------:R-:W-:Y:S06]  /*2590*/  @P0 BRA `(.L_x_46) ;  /* 0x0000000000800947 */ /* 0x000fec0003800000 */
[----:B------:R-:W-:Y:S01]  /*25a0*/  IMAD.MOV.U32 R38, RZ, RZ, R15 ;  /* 0x000000ffff267224 */ /* 0x000fe200078e000f */
[----:B------:R-:W-:Y:S01]  /*25b0*/  MOV R39, R13 ;  /* 0x0000000d00277202 */ /* 0x000fe20000000f00 */
[----:B--2---:R-:W-:Y:S01]  /*25c0*/  IMAD.MOV.U32 R26, RZ, RZ, R22 ;  /* 0x000000ffff1a7224 */ /* 0x004fe200078e0016 */
        /* <DEDUP_REMOVED lines=9> */
[----:B-----5:R-:W-:Y:S01]  /*2660*/  IMAD.MOV.U32 R44, RZ, RZ, R35 ;  /* 0x000000ffff2c7224 */ /* 0x020fe200078e0023 */
        /* <DEDUP_REMOVED lines=18> */
[----:B------:R-:W-:-:S07]  /*2790*/  MOV R14, R47 ;  /* 0x0000002f000e7202 */ /* 0x000fce0000000f00 */
.L_x_46:
[----:B------:R-:W-:Y:S05]  /*27a0*/  BSYNC.RECONVERGENT B0 ;  /* 0x0000000000007941 */ /* 0x000fea0003800200 */
.L_x_45:
[----:B------:R-:W-:Y:S01]  /*27b0*/  LOP3.LUT P0, R52, R49, 0x4, RZ, 0xc0, !PT ;  /* 0x0000000431347812 */ /* 0x000fe2000780c0ff */
[----:B------:R-:W-:Y:S01]  /*27c0*/  BSSY.RECONVERGENT B0, `(.L_x_47) ;  /* 0x0000032000007945 */ /* 0x000fe20003800200 */
        /* <DEDUP_REMOVED lines=49> */
.L_x_48:
[----:B------:R-:W-:Y:S05]  /*2ae0*/  BSYNC.RECONVERGENT B0 ;  /* 0x0000000000007941 */ /* 0x000fea0003800200 */
.L_x_47:
[----:B------:R-:W-:Y:S01]  /*2af0*/  UMOV UR4, 0xffffffff ;  /* 0xffffffff00047882 */ /* 0x000fe20000000000 */
[----:B------:R-:W-:Y:S02]  /*2b00*/  ISETP.NE.AND P0, PT, R52, RZ, PT ;  /* 0x000000ff3400720c */ /* 0x000fe40003f05270 */
[----:B------:R-:W-:Y:S11]  /*2b10*/  BRA.DIV UR4, `(.L_x_49) ;  /* 0x0000003604587947 */ /* 0x000ff6000b800000 */
[----:B------:R-:W0:Y:S04]  /*2b20*/  SHFL.BFLY PT, R42, R14, 0x4, 0x1f ;  /* 0x0c801f000e2a7f89 */ /* 0x000e2800000e0000 */
[----:B------:R-:W-:Y:S04]  /*2b30*/  SHFL.BFLY PT, R33, R33, 0x4, 0x1f ;  /* 0x0c801f0021217f89 */ /* 0x000fe800000e0000 */
[----:B------:R-:W1:Y:S04]  /*2b40*/  SHFL.BFLY PT, R32, R32, 0x4, 0x1f ;  /* 0x0c801f0020207f89 */ /* 0x000e6800000e0000 */
[----:B------:R1:W3:Y:S04]  /*2b50*/  SHFL.BFLY PT, R38, R24, 0x4, 0x1f ;  /* 0x0c801f0018267f89 */ /* 0x0002e800000e0000 */
[----:B------:R-:W4:Y:S04]  /*2b60*/  SHFL.BFLY PT, R27, R27, 0x4, 0x1f ;  /* 0x0c801f001b1b7f89 */ /* 0x000f2800000e0000 */
[----:B------:R-:W5:Y:S04]  /*2b70*/  SHFL.BFLY PT, R17, R17, 0x4, 0x1f ;  /* 0x0c801f0011117f89 */ /* 0x000f6800000e0000 */
[----:B------:R3:W5:Y:S01]  /*2b80*/  SHFL.BFLY PT, R39, R23, 0x4, 0x1f ;  /* 0x0c801f0017277f89 */ /* 0x00076200000e0000 */
[----:B0-----:R-:W-:-:S03]  /*2b90*/  IMAD.MOV.U32 R14, RZ, RZ, R42 ;  /* 0x000000ffff0e7224 */ /* 0x001fc600078e002a */
[----:B--2---:R4:W0:Y:S04]  /*2ba0*/  SHFL.BFLY PT, R40, R22, 0x4, 0x1f ;  /* 0x0c801f0016287f89 */ /* 0x00482800000e0000 */
[----:B------:R5:W2:Y:S01]  /*2bb0*/  SHFL.BFLY PT, R41, R19, 0x4, 0x1f ;  /* 0x0c801f0013297f89 */ /* 0x000aa200000e0000 */
[----:B-1----:R-:W-:-:S03]  /*2bc0*/  IMAD.MOV.U32 R24, RZ, RZ, R32 ;  /* 0x000000ffff187224 */ /* 0x002fc600078e0020 */
[----:B------:R-:W1:Y:S01]  /*2bd0*/  SHFL.BFLY PT, R29, R29, 0x4, 0x1f ;  /* 0x0c801f001d1d7f89 */ /* 0x000e6200000e0000 */
[----:B---3--:R-:W-:-:S03]  /*2be0*/  MOV R23, R38 ;  /* 0x0000002600177202 */ /* 0x008fc60000000f00 */
[----:B------:R-:W3:Y:S01]  /*2bf0*/  SHFL.BFLY PT, R34, R28, 0x4, 0x1f ;  /* 0x0c801f001c227f89 */ /* 0x000ee200000e0000 */
[----:B----4-:R-:W-:-:S03]  /*2c00*/  IMAD.MOV.U32 R22, RZ, RZ, R27 ;  /* 0x000000ffff167224 */ /* 0x010fc600078e001b */
[----:B------:R-:W4:Y:S01]  /*2c10*/  SHFL.BFLY PT, R36, R31, 0x4, 0x1f ;  /* 0x0c801f001f247f89 */ /* 0x000f2200000e0000 */
[----:B-----5:R-:W-:-:S03]  /*2c20*/  MOV R19, R17 ;  /* 0x0000001100137202 */ /* 0x020fc60000000f00 */
[----:B------:R-:W5:Y:S01]  /*2c30*/  SHFL.BFLY PT, R37, R30, 0x4, 0x1f ;  /* 0x0c801f001e257f89 */ /* 0x000f6200000e0000 */
[----:B------:R-:W-:-:S03]  /*2c40*/  IMAD.MOV.U32 R11, RZ, RZ, R39 ;  /* 0x000000ffff0b7224 */ /* 0x000fc600078e0027 */
[----:B------:R-:W1:Y:S01]  /*2c50*/  SHFL.BFLY PT, R18, R18, 0x4, 0x1f ;  /* 0x0c801f0012127f89 */ /* 0x000e6200000e0000 */
[----:B0-----:R-:W-:-:S03]  /*2c60*/  MOV R12, R40 ;  /* 0x00000028000c7202 */ /* 0x001fc60000000f00 */
[----:B------:R-:W0:Y:S01]  /*2c70*/  SHFL.BFLY PT, R26, R26, 0x4, 0x1f ;  /* 0x0c801f001a1a7f89 */ /* 0x000e2200000e0000 */
[----:B--2---:R-:W-:-:S03]  /*2c80*/  IMAD.MOV.U32 R13, RZ, RZ, R41 ;  /* 0x000000ffff0d7224 */ /* 0x004fc600078e0029 */
[----:B------:R2:W0:Y:S02]  /*2c90*/  SHFL.BFLY PT, R35, R25, 0x4, 0x1f ;  /* 0x0c801f0019237f89 */ /* 0x00042400000e0000 */
[----:B--234-:R-:W-:-:S07]  /*2ca0*/  MOV R25, R33 ;  /* 0x0000002100197202 */ /* 0x01cfce0000000f00 */
.L_x_149:
        /* <DEDUP_REMOVED lines=21> */
[----:B------:R-:W-:Y:S01]  /*2e00*/  IMAD.MOV.U32 R40, RZ, RZ, R12 ;  /* 0x000000ffff287224 */ /* 0x000fe200078e000c */
[----:B------:R-:W-:Y:S01]  /*2e10*/  MOV R41, R11 ;  /* 0x0000000b00297202 */ /* 0x000fe20000000f00 */
[----:B-1----:R-:W-:Y:S01]  /*2e20*/  IMAD.MOV.U32 R28, RZ, RZ, R18 ;  /* 0x000000ffff1c7224 */ /* 0x002fe200078e0012 */
        /* <DEDUP_REMOVED lines=27> */
.L_x_51:
[----:B------:R-:W-:Y:S05]  /*2fe0*/  BSYNC.RECONVERGENT B0 ;  /* 0x0000000000007941 */ /* 0x000fea0003800200 */
.L_x_50:
        /* <DEDUP_REMOVED lines=51> */
.L_x_53:
[----:B------:R-:W-:Y:S05]  /*3320*/  BSYNC.RECONVERGENT B0 ;  /* 0x0000000000007941 */ /* 0x000fea0003800200 */
.L_x_52:
[----:B------:R-:W-:Y:S01]  /*3330*/  UMOV UR4, 0xffffffff ;  /* 0xffffffff00047882 */ /* 0x000fe20000000000 */
[----:B------:R-:W-:Y:S02]  /*3340*/  ISETP.NE.AND P0, PT, R52, RZ, PT ;  /* 0x000000ff3400720c */ /* 0x000fe40003f05270 */
[----:B------:R-:W-:Y:S11]  /*3350*/  BRA.DIV UR4, `(.L_x_54) ;  /* 0x0000003204d07947 */ /* 0x000ff6000b800000 */
[----:B------:R-:W0:Y:S04]  /*3360*/  SHFL.BFLY PT, R34, R25, 0x8, 0x1f ;  /* 0x0d001f0019227f89 */ /* 0x000e2800000e0000 */
[----:B------:R0:W2:Y:S04]  /*3370*/  SHFL.BFLY PT, R35, R24, 0x8, 0x1f ;  /* 0x0d001f0018237f89 */ /* 0x0000a800000e0000 */
[----:B------:R2:W3:Y:S04]  /*3380*/  SHFL.BFLY PT, R36, R23, 0x8, 0x1f ;  /* 0x0d001f0017247f89 */ /* 0x0004e800000e0000 */
[----:B------:R-:W4:Y:S04]  /*3390*/  SHFL.BFLY PT, R41, R14, 0x8, 0x1f ;  /* 0x0d001f000e297f89 */ /* 0x000f2800000e0000 */
[----:B-1----:R-:W1:Y:S04]  /*33a0*/  SHFL.BFLY PT, R29, R29, 0x8, 0x1f ;  /* 0x0d001f001d1d7f89 */ /* 0x002e6800000e0000 */
[----:B------:R-:W5:Y:S04]  /*33b0*/  SHFL.BFLY PT, R33, R33, 0x8, 0x1f ;  /* 0x0d001f0021217f89 */ /* 0x000f6800000e0000 */
[----:B------:R-:W5:Y:S01]  /*33c0*/  SHFL.BFLY PT, R32, R32, 0x8, 0x1f ;  /* 0x0d001f0020207f89 */ /* 0x000f6200000e0000 */
[----:B0-----:R-:W-:-:S03]  /*33d0*/  IMAD.MOV.U32 R24, RZ, RZ, R34 ;  /* 0x000000ffff187224 */ /* 0x001fc600078e0022 */
[----:B------:R-:W0:Y:S01]  /*33e0*/  SHFL.BFLY PT, R31, R31, 0x8, 0x1f ;  /* 0x0d001f001f1f7f89 */ /* 0x000e2200000e0000 */
[----:B--2---:R-:W-:-:S03]  /*33f0*/  MOV R23, R35 ;  /* 0x0000002300177202 */ /* 0x004fc60000000f00 */
[----:B------:R-:W2:Y:S01]  /*3400*/  SHFL.BFLY PT, R30, R30, 0x8, 0x1f ;  /* 0x0d001f001e1e7f89 */ /* 0x000ea200000e0000 */
[----:B---3--:R-:W-:-:S03]  /*3410*/  IMAD.MOV.U32 R34, RZ, RZ, R36 ;  /* 0x000000ffff227224 */ /* 0x008fc600078e0024 */
[----:B------:R5:W3:Y:S01]  /*3420*/  SHFL.BFLY PT, R37, R22, 0x8, 0x1f ;  /* 0x0d001f0016257f89 */ /* 0x000ae200000e0000 */
[----:B----4-:R-:W-:-:S03]  /*3430*/  IMAD.MOV.U32 R14, RZ, RZ, R41 ;  /* 0x000000ffff0e7224 */ /* 0x010fc600078e0029 */
[----:B------:R4:W3:Y:S01]  /*3440*/  SHFL.BFLY PT, R38, R19, 0x8, 0x1f ;  /* 0x0d001f0013267f89 */ /* 0x0008e200000e0000 */
[----:B-1----:R-:W-:-:S03]  /*3450*/  MOV R25, R29 ;  /* 0x0000001d00197202 */ /* 0x002fc60000000f00 */
[----:B------:R0:W1:Y:S01]  /*3460*/  SHFL.BFLY PT, R39, R18, 0x8, 0x1f ;  /* 0x0d001f0012277f89 */ /* 0x00006200000e0000 */
[----:B-----5:R-:W-:-:S03]  /*3470*/  IMAD.MOV.U32 R22, RZ, RZ, R33 ;  /* 0x000000ffff167224 */ /* 0x020fc600078e0021 */
[----:B------:R2:W5:Y:S01]  /*3480*/  SHFL.BFLY PT, R40, R17, 0x8, 0x1f ;  /* 0x0d001f0011287f89 */ /* 0x00056200000e0000 */
[----:B----4-:R-:W-:-:S03]  /*3490*/  MOV R19, R32 ;  /* 0x0000002000137202 */ /* 0x010fc60000000f00 */
[----:B------:R-:W4:Y:S01]  /*34a0*/  SHFL.BFLY PT, R26, R26, 0x8, 0x1f ;  /* 0x0d001f001a1a7f89 */ /* 0x000f2200000e0000 */
[----:B0-----:R-:W-:-:S03]  /*34b0*/  IMAD.MOV.U32 R18, RZ, RZ, R31 ;  /* 0x000000ffff127224 */ /* 0x001fc600078e001f */
[----:B------:R-:W0:Y:S01]  /*34c0*/  SHFL.BFLY PT, R27, R27, 0x8, 0x1f ;  /* 0x0d001f001b1b7f89 */ /* 0x000e2200000e0000 */
[----:B--2---:R-:W-:-:S03]  /*34d0*/  MOV R17, R30 ;  /* 0x0000001e00117202 */ /* 0x004fc60000000f00 */
[----:B------:R-:W2:Y:S01]  /*34e0*/  SHFL.BFLY PT, R28, R28, 0x8, 0x1f ;  /* 0x0d001f001c1c7f89 */ /* 0x000ea200000e0000 */
[----:B---3--:R-:W-:Y:S01]  /*34f0*/  MOV R11, R37 ;  /* 0x00000025000b7202 */ /* 0x008fe20000000f00 */
[----:B------:R-:W-:Y:S01]  /*3500*/  IMAD.MOV.U32 R12, RZ, RZ, R38 ;  /* 0x000000ffff0c7224 */ /* 0x000fe200078e0026 */
[----:B-1----:R-:W-:Y:S01]  /*3510*/  MOV R13, R39 ;  /* 0x00000027000d7202 */ /* 0x002fe20000000f00 */
[----:B-----5:R-:W-:Y:S01]  /*3520*/  IMAD.MOV.U32 R15, RZ, RZ, R40 ;  /* 0x000000ffff0f7224 */ /* 0x020fe200078e0028 */
[----:B----4-:R-:W-:Y:S01]  /*3530*/  MOV R35, R26 ;  /* 0x0000001a00237202 */ /* 0x010fe20000000f00 */
[----:B0-----:R-:W-:-:S07]  /*3540*/  IMAD.MOV.U32 R36, RZ, RZ, R27 ;  /* 0x000000ffff247224 */ /* 0x001fce00078e001b */
.L_x_167:
[----:B------:R-:W-:Y:S01]  /*3550*/  BSSY.RECONVERGENT B0, `(.L_x_55) ;  /* 0x0000033000007945 */ /* 0x000fe20003800200 */
        /* <DEDUP_REMOVED lines=50> */
.L_x_56:
[----:B------:R-:W-:Y:S05]  /*3880*/  BSYNC.RECONVERGENT B0 ;  /* 0x0000000000007941 */ /* 0x000fea0003800200 */
.L_x_55:
        /* <DEDUP_REMOVED lines=51> */
.L_x_58:
[----:B------:R-:W-:Y:S05]  /*3bc0*/  BSYNC.RECONVERGENT B0 ;  /* 0x0000000000007941 */ /* 0x000fea0003800200 */
.L_x_57:
[----:B------:R-:W-:Y:S01]  /*3bd0*/  UMOV UR4, 0xffffffff ;  /* 0xffffffff00047882 */ /* 0x000fe20000000000 */
[----:B------:R-:W-:Y:S02]  /*3be0*/  ISETP.NE.AND P0, PT, R46, RZ, PT ;  /* 0x000000ff2e00720c */ /* 0x000fe40003f05270 */
[----:B------:R-:W-:Y:S11]  /*3bf0*/  BRA.DIV UR4, `(.L_x_59) ;  /* 0x0000003204487947 */ /* 0x000ff6000b800000 */
[----:B------:R-:W0:Y:S04]  /*3c00*/  SHFL.BFLY PT, R23, R23, 0x10, 0x1f ;  /* 0x0e001f0017177f89 */ /* 0x000e2800000e0000 */
[----:B------:R-:W1:Y:S04]  /*3c10*/  SHFL.BFLY PT, R22, R22, 0x10, 0x1f ;  /* 0x0e001f0016167f89 */ /* 0x000e6800000e0000 */
[----:B------:R-:W-:Y:S04]  /*3c20*/  SHFL.BFLY PT, R30, R30, 0x10, 0x1f ;  /* 0x0e001f001e1e7f89 */ /* 0x000fe800000e0000 */
[----:B------:R-:W2:Y:S04]  /*3c30*/  SHFL.BFLY PT, R29, R29, 0x10, 0x1f ;  /* 0x0e001f001d1d7f89 */ /* 0x000ea800000e0000 */
[----:B------:R-:W3:Y:S04]  /*3c40*/  SHFL.BFLY PT, R34, R18, 0x10, 0x1f ;  /* 0x0e001f0012227f89 */ /* 0x000ee800000e0000 */
[----:B------:R0:W4:Y:S04]  /*3c50*/  SHFL.BFLY PT, R35, R17, 0x10, 0x1f ;  /* 0x0e001f0011237f89 */ /* 0x00012800000e0000 */
[----:B------:R-:W-:Y:S04]  /*3c60*/  SHFL.BFLY PT, R31, R31, 0x10, 0x1f ;  /* 0x0e001f001f1f7f89 */ /* 0x000fe800000e0000 */
[----:B------:R2:W5:Y:S01]  /*3c70*/  SHFL.BFLY PT, R36, R28, 0x10, 0x1f ;  /* 0x0e001f001c247f89 */ /* 0x00056200000e0000 */
[----:B0-----:R-:W-:Y:S01]  /*3c80*/  IMAD.MOV.U32 R17, RZ, RZ, R23 ;  /* 0x000000ffff117224 */ /* 0x001fe200078e0017 */
[----:B-1----:R-:W-:-:S02]  /*3c90*/  MOV R18, R22 ;  /* 0x0000001600127202 */ /* 0x002fc40000000f00 */
[----:B------:R0:W1:Y:S04]  /*3ca0*/  SHFL.BFLY PT, R37, R27, 0x10, 0x1f ;  /* 0x0e001f001b257f89 */ /* 0x00006800000e0000 */
[----:B------:R-:W1:Y:S01]  /*3cb0*/  SHFL.BFLY PT, R52, R25, 0x10, 0x1f ;  /* 0x0e001f0019347f89 */ /* 0x000e6200000e0000 */
[----:B--2---:R-:W-:-:S03]  /*3cc0*/  IMAD.MOV.U32 R28, RZ, RZ, R29 ;  /* 0x000000ffff1c7224 */ /* 0x004fc600078e001d */
[----:B------:R-:W2:Y:S01]  /*3cd0*/  SHFL.BFLY PT, R53, R24, 0x10, 0x1f ;  /* 0x0e001f0018357f89 */ /* 0x000ea200000e0000 */
[----:B0-----:R-:W-:Y:S01]  /*3ce0*/  MOV R27, R30 ;  /* 0x0000001e001b7202 */ /* 0x001fe20000000f00 */
[----:B---3--:R-:W-:Y:S02]  /*3cf0*/  IMAD.MOV.U32 R22, RZ, RZ, R34 ;  /* 0x000000ffff167224 */ /* 0x008fe400078e0022 */
[----:B------:R-:W0:Y:S01]  /*3d00*/  SHFL.BFLY PT, R19, R19, 0x10, 0x1f ;  /* 0x0e001f0013137f89 */ /* 0x000e2200000e0000 */
[----:B----4-:R-:W-:-:S03]  /*3d10*/  MOV R23, R35 ;  /* 0x0000002300177202 */ /* 0x010fc60000000f00 */
[----:B------:R-:W3:Y:S04]  /*3d20*/  SHFL.BFLY PT, R24, R33, 0x10, 0x1f ;  /* 0x0e001f0021187f89 */ /* 0x000ee800000e0000 */
[----:B------:R-:W4:Y:S01]  /*3d30*/  SHFL.BFLY PT, R25, R32, 0x10, 0x1f ;  /* 0x0e001f0020197f89 */ /* 0x000f2200000e0000 */
[----:B-----5:R-:W-:-:S03]  /*3d40*/  MOV R29, R36 ;  /* 0x00000024001d7202 */ /* 0x020fc60000000f00 */
[----:B------:R-:W5:Y:S01]  /*3d50*/  SHFL.BFLY PT, R54, R14, 0x10, 0x1f ;  /* 0x0e001f000e367f89 */ /* 0x000f6200000e0000 */
[----:B-1----:R-:W-:-:S03]  /*3d60*/  IMAD.MOV.U32 R30, RZ, RZ, R37 ;  /* 0x000000ffff1e7224 */ /* 0x002fc600078e0025 */
[----:B------:R1:W0:Y:S02]  /*3d70*/  SHFL.BFLY PT, R14, R26, 0x10, 0x1f ;  /* 0x0e001f001a0e7f89 */ /* 0x00022400000e0000 */
[----:B-12---:R-:W-:-:S07]  /*3d80*/  IMAD.MOV.U32 R26, RZ, RZ, R31 ;  /* 0x000000ffff1a7224 */ /* 0x006fce00078e001f */
.L_x_185:
        /* <DEDUP_REMOVED lines=25> */
[----:B----4-:R-:W-:Y:S01]  /*3f20*/  IMAD.MOV.U32 R38, RZ, RZ, R25 ;  /* 0x000000ffff267224 */ /* 0x010fe200078e0019 */
[----:B---3--:R-:W-:Y:S01]  /*3f30*/  MOV R39, R24 ;  /* 0x0000001800277202 */ /* 0x008fe20000000f00 */
[----:B------:R-:W-:Y:S01]  /*3f40*/  IMAD.MOV.U32 R40, RZ, RZ, R23 ;  /* 0x000000ffff287224 */ /* 0x000fe200078e0017 */
[----:B------:R-:W-:Y:S01]  /*3f50*/  MOV R41, R22 ;  /* 0x0000001600297202 */ /* 0x000fe20000000f00 */
[----:B------:R-:W-:Y:S01]  /*3f60*/  IMAD.MOV.U32 R42, RZ, RZ, R19 ;  /* 0x000000ffff2a7224 */ /* 0x000fe200078e0013 */
[----:B------:R-:W-:Y:S01]  /*3f70*/  MOV R43, R18 ;  /* 0x00000012002b7202 */ /* 0x000fe20000000f00 */
[----:B------:R-:W-:Y:S01]  /*3f80*/  IMAD.MOV.U32 R44, RZ, RZ, R17 ;  /* 0x000000ffff2c7224 */ /* 0x000fe200078e0011 */
[----:B------:R-:W-:Y:S01]  /*3f90*/  MOV R45, R53 ;  /* 0x00000035002d7202 */ /* 0x000fe20000000f00 */
[----:B------:R-:W-:Y:S01]  /*3fa0*/  IMAD.MOV.U32 R46, RZ, RZ, R52 ;  /* 0x000000ffff2e7224 */ /* 0x000fe200078e0034 */
[----:B-----5:R-:W-:Y:S01]  /*3fb0*/  MOV R47, R54 ;  /* 0x00000036002f7202 */ /* 0x020fe20000000f00 */
        /* <DEDUP_REMOVED lines=16> */
.L_x_61:
[----:B------:R-:W-:Y:S05]  /*40c0*/  BSYNC.RECONVERGENT B0 ;  /* 0x0000000000007941 */ /* 0x000fea0003800200 */
.L_x_60:
[----:B------:R-:W5:Y:S02]  /*40d0*/  LDCU UR4, c[0x0][0x380] ;  /* 0x00007000ff0477ac */ /* 0x000f640008000800 */
[----:B-----5:R-:W-:-:S13]  /*40e0*/  ISETP.GE.AND P0, PT, R54, UR4, PT ;  /* 0x0000000436007c0c */ /* 0x020fda000bf06270 */
[----:B------:R-:W-:Y:S05]  /*40f0*/  @!P0 EXIT ;  /* 0x000000000000894d */ /* 0x000fea0003800000 */
[----:B------:R-:W-:Y:S02]  /*4100*/  HFMA2 R51, -RZ, RZ, 0, 0 ;  /* 0x00000000ff337431 */ /* 0x000fe400000001ff */
[----:B------:R-:W-:-:S07]  /*4110*/  IMAD.MOV R49, RZ, RZ, -R49 ;  /* 0x000000ffff317224 */ /* 0x000fce00078e0a31 */
.L_x_96:
        /* <DEDUP_REMOVED lines=14> */
[----:B0-----:R-:W-:Y:S01]  /*4200*/  IMAD.U32 R4, RZ, RZ, UR4 ;  /* 0x00000004ff047e24 */ /* 0x001fe2000f8e00ff */
[----:B-1----:R-:W-:-:S07]  /*4210*/  MOV R5, UR5 ;  /* 0x0000000500057c02 */ /* 0x002fce0008000f00 */
[----:B------:R-:W-:-:S07]  /*4220*/  LEPC R20, `(.L_x_64) ;  /* 0x000000001014794e */ /* 0x000fce0000000000 */
[----:B--234-:R-:W-:Y:S05]  /*4230*/  CALL.ABS.NOINC R8 ;  /* 0x0000000008007343 */ /* 0x01cfea0003c00000 */
.L_x_64:
[----:B------:R0:W-:Y:S01]  /*4240*/  STL [R50], R52 ;  /* 0x0000003432007387 */ /* 0x0001e20000100800 */
[----:B------:R0:W1:Y:S01]  /*4250*/  LDC.64 R8, c[0x4][R48] ;  /* 0x0100000030087b82 */ /* 0x0000620000000a00 */
[----:B------:R-:W2:Y:S01]  /*4260*/  LDCU.64 UR4, c[0x4][0x8] ;  /* 0x01000100ff0477ac */ /* 0x000ea20008000a00 */
[----:B------:R-:W-:Y:S01]  /*4270*/  IMAD.MOV.U32 R6, RZ, RZ, R16 ;  /* 0x000000ffff067224 */ /* 0x000fe200078e0010 */
[----:B------:R-:W-:Y:S01]  /*4280*/  MOV R7, R2 ;  /* 0x0000000200077202 */ /* 0x000fe20000000f00 */
[----:B--2---:R-:W-:Y:S01]  /*4290*/  IMAD.U32 R4, RZ, RZ, UR4 ;  /* 0x00000004ff047e24 */ /* 0x004fe2000f8e00ff */
[----:B0-----:R-:W-:-:S07]  /*42a0*/  MOV R5, UR5 ;  /* 0x0000000500057c02 */ /* 0x001fce0008000f00 */
[----:B------:R-:W-:-:S07]  /*42b0*/  LEPC R20, `(.L_x_65) ;  /* 0x000000001014794e */ /* 0x000fce0000000000 */
[----:B-1----:R-:W-:Y:S05]  /*42c0*/  CALL.ABS.NOINC R8 ;  /* 0x0000000008007343 */ /* 0x002fea0003c00000 */
.L_x_65:
        /* <DEDUP_REMOVED lines=9> */
.L_x_66:
        /* <DEDUP_REMOVED lines=9> */
.L_x_67:
        /* <DEDUP_REMOVED lines=9> */
.L_x_68:
        /* <DEDUP_REMOVED lines=9> */
.L_x_69:
        /* <DEDUP_REMOVED lines=9> */
.L_x_70:
        /* <DEDUP_REMOVED lines=9> */
.L_x_71:
        /* <DEDUP_REMOVED lines=9> */
.L_x_72:
        /* <DEDUP_REMOVED lines=9> */
.L_x_73:
        /* <DEDUP_REMOVED lines=9> */
.L_x_74:
        /* <DEDUP_REMOVED lines=9> */
.L_x_75:
        /* <DEDUP_REMOVED lines=9> */
.L_x_76:
        /* <DEDUP_REMOVED lines=9> */
.L_x_77:
        /* <DEDUP_REMOVED lines=9> */
.L_x_78:
        /* <DEDUP_REMOVED lines=9> */
.L_x_79:
        /* <DEDUP_REMOVED lines=9> */
.L_x_80:
        /* <DEDUP_REMOVED lines=9> */
.L_x_81:
        /* <DEDUP_REMOVED lines=9> */
.L_x_82:
        /* <DEDUP_REMOVED lines=9> */
.L_x_83:
        /* <DEDUP_REMOVED lines=9> */
.L_x_84:
        /* <DEDUP_REMOVED lines=9> */
.L_x_85:
        /* <DEDUP_REMOVED lines=9> */
.L_x_86:
        /* <DEDUP_REMOVED lines=9> */
.L_x_87:
        /* <DEDUP_REMOVED lines=9> */
.L_x_88:
        /* <DEDUP_REMOVED lines=9> */
.L_x_89:
        /* <DEDUP_REMOVED lines=9> */
.L_x_90:
        /* <DEDUP_REMOVED lines=9> */
.L_x_91:
        /* <DEDUP_REMOVED lines=9> */
.L_x_92:
        /* <DEDUP_REMOVED lines=9> */
.L_x_93:
        /* <DEDUP_REMOVED lines=9> */
.L_x_94:
        /* <DEDUP_REMOVED lines=9> */
.L_x_95:
[----:B------:R0:W1:Y:S01]  /*53b0*/  LDC.64 R8, c[0x4][R48] ;  /* 0x0100000030087b82 */ /* 0x0000620000000a00 */
[----:B------:R-:W2:Y:S01]  /*53c0*/  LDCU.64 UR4, c[0x4][0x10] ;  /* 0x01000200ff0477ac */ /* 0x000ea20008000a00 */
[----:B------:R-:W-:Y:S01]  /*53d0*/  CS2R R6, SRZ ;  /* 0x0000000000067805 */ /* 0x000fe2000001ff00 */
[----:B--2---:R-:W-:Y:S01]  /*53e0*/  IMAD.U32 R4, RZ, RZ, UR4 ;  /* 0x00000004ff047e24 */ /* 0x004fe2000f8e00ff */
[----:B0-----:R-:W-:-:S07]  /*53f0*/  MOV R5, UR5 ;  /* 0x0000000500057c02 */ /* 0x001fce0008000f00 */
[----:B------:R-:W-:-:S07]  /*5400*/  LEPC R20, `(.L_x_63) ;  /* 0x000000001014794e */ /* 0x000fce0000000000 */
[----:B-1----:R-:W-:Y:S05]  /*5410*/  CALL.ABS.NOINC R8 ;  /* 0x0000000008007343 */ /* 0x002fea0003c00000 */
.L_x_63:
[----:B------:R-:W-:Y:S05]  /*5420*/  BSYNC.RECONVERGENT B6 ;  /* 0x0000000000067941 */ /* 0x000fea0003800200 */
.L_x_62:
[----:B------:R-:W-:Y:S01]  /*5430*/  ISETP.NE.AND P6, PT, R55, RZ, PT ;  /* 0x000000ff3700720c */ /* 0x000fe20003fc5270 */
[----:B------:R-:W-:-:S12]  /*5440*/  VIADD R49, R49, 0x1 ;  /* 0x0000000131317836 */ /* 0x000fd80000000000 */
[----:B------:R-:W-:Y:S05]  /*5450*/  @P6 BRA `(.L_x_96) ;  /* 0xffffffec00306947 */ /* 0x000fea000383ffff */
[----:B------:R-:W-:Y:S05]  /*5460*/  EXIT ;  /* 0x000000000000794d */ /* 0x000fea0003800000 */
.L_x_39:
[----:B------:R-:W-:Y:S01]  /*5470*/  HFMA2 R11, -RZ, RZ, 0, 1.847743988037109375e-06 ;  /* 0x0000001fff0b7431 */ /* 0x000fe200000001ff */
[----:B------:R-:W-:Y:S01]  /*5480*/  MOV R13, R18 ;  /* 0x00000012000d7202 */ /* 0x000fe20000000f00 */
[----:B------:R-:W-:Y:S02]  /*5490*/  IMAD.MOV.U32 R12, RZ, RZ, 0x1 ;  /* 0x00000001ff0c7424 */ /* 0x000fe400078e00ff */
[----:B------:R-:W-:-:S07]  /*54a0*/  IMAD.MOV.U32 R15, RZ, RZ, -0x1 ;  /* 0xffffffffff0f7424 */ /* 0x000fce00078e00ff */
[----:B------:R-:W-:Y:S05]  /*54b0*/  WARPSYNC.COLLECTIVE R15, `(.L_x_97) ;  /* 0x000000000f087348 */ /* 0x000fea0003c00000 */
[----:B------:R0:W1:Y:S02]  /*54c0*/  SHFL.BFLY P6, R14, R13, R12, R11 ;  /* 0x0c00000c0d0e7389 */ /* 0x00006400000c000b */
[----:B01----:R-:W-:Y:S05]  /*54d0*/  ENDCOLLECTIVE ;  /* 0x000000000000791b */ /* 0x003fea0003800000 */
.L_x_97:
[----:B------:R-:W-:Y:S01]  /*54e0*/  IMAD.MOV.U32 R13, RZ, RZ, R42 ;  /* 0x000000ffff0d7224 */ /* 0x000fe200078e002a */
[----:B------:R-:W-:-:S07]  /*54f0*/  MOV R32, R14 ;  /* 0x0000000e00207202 */ /* 0x000fce0000000f00 */
[----:B------:R-:W-:Y:S05]  /*5500*/  WARPSYNC.COLLECTIVE R15, `(.L_x_98) ;  /* 0x000000000f087348 */ /* 0x000fea0003c00000 */
[----:B------:R0:W1:Y:S02]  /*5510*/  SHFL.BFLY P6, R14, R13, R12, R11 ;  /* 0x0c00000c0d0e7389 */ /* 0x00006400000c000b */
[----:B01----:R-:W-:Y:S05]  /*5520*/  ENDCOLLECTIVE ;  /* 0x000000000000791b */ /* 0x003fea0003800000 */
.L_x_98:
[----:B------:R-:W-:Y:S01]  /*5530*/  IMAD.MOV.U32 R13, RZ, RZ, R17 ;  /* 0x000000ffff0d7224 */ /* 0x000fe200078e0011 */
[----:B------:R-:W-:-:S07]  /*5540*/  MOV R34, R14 ;  /* 0x0000000e00227202 */ /* 0x000fce0000000f00 */
[----:B------:R-:W-:Y:S05]  /*5550*/  WARPSYNC.COLLECTIVE R15, `(.L_x_99) ;  /* 0x000000000f087348 */ /* 0x000fea0003c00000 */
[----:B------:R0:W1:Y:S02]  /*5560*/  SHFL.BFLY P6, R14, R13, R12, R11 ;  /* 0x0c00000c0d0e7389 */ /* 0x00006400000c000b */
[----:B01----:R-:W-:Y:S05]  /*5570*/  ENDCOLLECTIVE ;  /* 0x000000000000791b */ /* 0x003fea0003800000 */
.L_x_99:
[----:B------:R-:W-:Y:S01]  /*5580*/  IMAD.MOV.U32 R13, RZ, RZ, R19 ;  /* 0x000000ffff0d7224 */ /* 0x000fe200078e0013 */
[----:B------:R-:W-:-:S07]  /*5590*/  MOV R30, R14 ;  /* 0x0000000e001e7202 */ /* 0x000fce0000000f00 */
[----:B------:R-:W-:Y:S05]  /*55a0*/  WARPSYNC.COLLECTIVE R15, `(.L_x_100) ;  /* 0x000000000f087348 */ /* 0x000fea0003c00000 */
[----:B------:R0:W1:Y:S02]  /*55b0*/  SHFL.BFLY P6, R14, R13, R12, R11 ;  /* 0x0c00000c0d0e7389 */ /* 0x00006400000c000b */
[----:B01----:R-:W-:Y:S05]  /*55c0*/  ENDCOLLECTIVE ;  /* 0x000000000000791b */ /* 0x003fea0003800000 */
.L_x_100:
[----:B------:R-:W-:Y:S01]  /*55d0*/  IMAD.MOV.U32 R13, RZ, RZ, R23 ;  /* 0x000000ffff0d7224 */ /* 0x000fe200078e0017 */
[----:B------:R-:W-:-:S07]  /*55e0*/  MOV R35, R14 ;  /* 0x0000000e00237202 */ /* 0x000fce0000000f00 */
[----:B------:R-:W-:Y:S05]  /*55f0*/  WARPSYNC.COLLECTIVE R15, `(.L_x_101) ;  /* 0x000000000f087348 */ /* 0x000fea0003c00000 */
[----:B------:R0:W1:Y:S02]  /*5600*/  SHFL.BFLY P6, R14, R13, R12, R11 ;  /* 0x0c00000c0d0e7389 */ /* 0x00006400000c000b */
[----:B01----:R-:W-:Y:S05]  /*5610*/  ENDCOLLECTIVE ;  /* 0x000000000000791b */ /* 0x003fea0003800000 */
.L_x_101:
[----:B------:R-:W-:Y:S01]  /*5620*/  IMAD.MOV.U32 R13, RZ, RZ, R36 ;  /* 0x000000ffff0d7224 */ /* 0x000fe200078e0024 */
[----:B------:R-:W-:-:S07]  /*5630*/  MOV R23, R14 ;  /* 0x0000000e00177202 */ /* 0x000fce0000000f00 */
[----:B------:R-:W-:Y:S05]  /*5640*/  WARPSYNC.COLLECTIVE R15, `(.L_x_102) ;  /* 0x000000000f087348 */ /* 0x000fea0003c00000 */
[----:B------:R0:W1:Y:S02]  /*5650*/  SHFL.BFLY P6, R14, R13, R12, R11 ;  /* 0x0c00000c0d0e7389 */ /* 0x00006400000c000b */
[----:B01----:R-:W-:Y:S05]  /*5660*/  ENDCOLLECTIVE ;  /* 0x000000000000791b */ /* 0x003fea0003800000 */
.L_x_102:
[----:B------:R-:W-:Y:S01]  /*5670*/  IMAD.MOV.U32 R13, RZ, RZ, R25 ;  /* 0x000000ffff0d7224 */ /* 0x000fe200078e0019 */
[----:B------:R-:W-:-:S07]  /*5680*/  MOV R36, R14 ;  /* 0x0000000e00247202 */ /* 0x000fce0000000f00 */
[----:B------:R-:W-:Y:S05]  /*5690*/  WARPSYNC.COLLECTIVE R15, `(.L_x_103) ;  /* 0x000000000f087348 */ /* 0x000fea0003c00000 */
[----:B------:R0:W1:Y:S02]  /*56a0*/  SHFL.BFLY P6, R14, R13, R12, R11 ;  /* 0x0c00000c0d0e7389 */ /* 0x00006400000c000b */
[----:B01----:R-:W-:Y:S05]  /*56b0*/  ENDCOLLECTIVE ;  /* 0x000000000000791b */ /* 0x003fea0003800000 */
.L_x_103:
[----:B------:R-:W-:Y:S01]  /*56c0*/  IMAD.MOV.U32 R13, RZ, RZ, R27 ;  /* 0x000000ffff0d7224 */ /* 0x000fe200078e001b */
[----:B------:R-:W-:-:S07]  /*56d0*/  MOV R28, R14 ;  /* 0x0000000e001c7202 */ /* 0x000fce0000000f00 */
[----:B------:R-:W-:Y:S05]  /*56e0*/  WARPSYNC.COLLECTIVE R15, `(.L_x_104) ;  /* 0x000000000f087348 */ /* 0x000fea0003c00000 */
[----:B------:R0:W1:Y:S02]  /*56f0*/  SHFL.BFLY P6, R14, R13, R12, R11 ;  /* 0x0c00000c0d0e7389 */ /* 0x00006400000c000b */
[----:B01----:R-:W-:Y:S05]  /*5700*/  ENDCOLLECTIVE ;  /* 0x000000000000791b */ /* 0x003fea0003800000 */
.L_x_104:
[----:B------:R-:W-:Y:S01]  /*5710*/  IMAD.MOV.U32 R13, RZ, RZ, R29 ;  /* 0x000000ffff0d7224 */ /* 0x000fe200078e001d */
[----:B------:R-:W-:Y:S02]  /*5720*/  MOV R29, R23 ;  /* 0x00000017001d7202 */ /* 0x000fe40000000f00 */
[----:B------:R-:W-:-:S07]  /*5730*/  MOV R22, R14 ;  /* 0x0000000e00167202 */ /* 0x000fce0000000f00 */
[----:B------:R-:W-:Y:S05]  /*5740*/  WARPSYNC.COLLECTIVE R15, `(.L_x_105) ;  /* 0x000000000f087348 */ /* 0x000fea0003c00000 */
[----:B------:R0:W1:Y:S02]  /*5750*/  SHFL.BFLY P6, R14, R13, R12, R11 ;  /* 0x0c00000c0d0e7389 */ /* 0x00006400000c000b */
[----:B01----:R-:W-:Y:S05]  /*5760*/  ENDCOLLECTIVE ;  /* 0x000000000000791b */ /* 0x003fea0003800000 */
.L_x_105:
[----:B------:R-:W-:Y:S01]  /*5770*/  IMAD.MOV.U32 R13, RZ, RZ, R31 ;  /* 0x000000ffff0d7224 */ /* 0x000fe200078e001f */
[----:B------:R-:W-:-:S07]  /*5780*/  MOV R27, R14 ;  /* 0x0000000e001b7202 */ /* 0x000fce0000000f00 */
[----:B------:R-:W-:Y:S05]  /*5790*/  WARPSYNC.COLLECTIVE R15, `(.L_x_106) ;  /* 0x000000000f087348 */ /* 0x000fea0003c00000 */
[----:B------:R0:W1:Y:S02]  /*57a0*/  SHFL.BFLY P6, R14, R13, R12, R11 ;  /* 0x0c00000c0d0e7389 */ /* 0x00006400000c000b */
[----:B01----:R-:W-:Y:S05]  /*57b0*/  ENDCOLLECTIVE ;  /* 0x000000000000791b */ /* 0x003fea0003800000 */
.L_x_106:
[----:B------:R-:W-:Y:S01]  /*57c0*/  IMAD.MOV.U32 R13, RZ, RZ, R33 ;  /* 0x000000ffff0d7224 */ /* 0x000fe200078e0021 */
[----:B------:R-:W-:-:S07]  /*57d0*/  MOV R24, R14 ;  /* 0x0000000e00187202 */ /* 0x000fce0000000f00 */
[----:B------:R-:W-:Y:S05]  /*57e0*/  WARPSYNC.COLLECTIVE R15, `(.L_x_107) ;  /* 0x000000000f087348 */ /* 0x000fea0003c00000 */
[----:B------:R0:W1:Y:S02]  /*57f0*/  SHFL.BFLY P6, R14, R13, R12, R11 ;  /* 0x0c00000c0d0e7389 */ /* 0x00006400000c000b */
[----:B01----:R-:W-:Y:S05]  /*5800*/  ENDCOLLECTIVE ;  /* 0x000000000000791b */ /* 0x003fea0003800000 */
.L_x_107:
[----:B------:R-:W-:Y:S01]  /*5810*/  IMAD.MOV.U32 R13, RZ, RZ, R41 ;  /* 0x000000ffff0d7224 */ /* 0x000fe200078e0029 */
[----:B------:R-:W-:-:S07]  /*5820*/  MOV R25, R14 ;  /* 0x0000000e00197202 */ /* 0x000fce0000000f00 */
[----:B------:R-:W-:Y:S05]  /*5830*/  WARPSYNC.COLLECTIVE R15, `(.L_x_108) ;  /* 0x000000000f087348 */ /* 0x000fea0003c00000 */
[----:B------:R0:W1:Y:S02]  /*5840*/  SHFL.BFLY P6, R14, R13, R12, R11 ;  /* 0x0c00000c0d0e7389 */ /* 0x00006400000c000b */
[----:B01----:R-:W-:Y:S05]  /*5850*/  ENDCOLLECTIVE ;  /* 0x000000000000791b */ /* 0x003fea0003800000 */
.L_x_108:
[----:B------:R-:W-:Y:S02]  /*5860*/  IMAD.MOV.U32 R13, RZ, RZ, R37 ;  /* 0x000000ffff0d7224 */ /* 0x000fe400078e0025 */
[----:B------:R-:W-:Y:S01]  /*5870*/  IMAD.MOV.U32 R37, RZ, RZ, R22 ;  /* 0x000000ffff257224 */ /* 0x000fe200078e0016 */
[----:B------:R-:W-:-:S07]  /*5880*/  MOV R18, R14 ;  /* 0x0000000e00127202 */ /* 0x000fce0000000f00 */
[----:B------:R-:W-:Y:S05]  /*5890*/  WARPSYNC.COLLECTIVE R15, `(.L_x_109) ;  /* 0x000000000f087348 */ /* 0x000fea0003c00000 */
[----:B------:R0:W1:Y:S02]  /*58a0*/  SHFL.BFLY P6, R14, R13, R12, R11 ;  /* 0x0c00000c0d0e7389 */ /* 0x00006400000c000b */
[----:B01----:R-:W-:Y:S05]  /*58b0*/  ENDCOLLECTIVE ;  /* 0x000000000000791b */ /* 0x003fea0003800000 */
.L_x_109:
[----:B------:R-:W-:Y:S01]  /*58c0*/  IMAD.MOV.U32 R13, RZ, RZ, R40 ;  /* 0x000000ffff0d7224 */ /* 0x000fe200078e0028 */
[----:B------:R-:W-:-:S07]  /*58d0*/  MOV R26, R14 ;  /* 0x0000000e001a7202 */ /* 0x000fce0000000f00 */
[----:B------:R-:W-:Y:S05]  /*58e0*/  WARPSYNC.COLLECTIVE R15, `(.L_x_110) ;  /* 0x000000000f087348 */ /* 0x000fea0003c00000 */
[----:B------:R0:W1:Y:S02]  /*58f0*/  SHFL.BFLY P6, R14, R13, R12, R11 ;  /* 0x0c00000c0d0e7389 */ /* 0x00006400000c000b */
[----:B01----:R-:W-:Y:S05]  /*5900*/  ENDCOLLECTIVE ;  /* 0x000000000000791b */ /* 0x003fea0003800000 */
.L_x_110:
[----:B------:R-:W-:Y:S01]  /*5910*/  IMAD.MOV.U32 R13, RZ, RZ, R38 ;  /* 0x000000ffff0d7224 */ /* 0x000fe200078e0026 */
[----:B------:R-:W-:-:S07]  /*5920*/  MOV R17, R14 ;  /* 0x0000000e00117202 */ /* 0x000fce0000000f00 */
[----:B------:R-:W-:Y:S05]  /*5930*/  WARPSYNC.COLLECTIVE R15, `(.L_x_111) ;  /* 0x000000000f087348 */ /* 0x000fea0003c00000 */
[----:B------:R0:W1:Y:S02]  /*5940*/  SHFL.BFLY P6, R14, R13, R12, R11 ;  /* 0x0c00000c0d0e7389 */ /* 0x00006400000c000b */
[----:B01----:R-:W-:Y:S05]  /*5950*/  ENDCOLLECTIVE ;  /* 0x000000000000791b */ /* 0x003fea0003800000 */
.L_x_111:
[----:B------:R-:W-:Y:S01]  /*5960*/  IMAD.MOV.U32 R13, RZ, RZ, R39 ;  /* 0x000000ffff0d7224 */ /* 0x000fe200078e0027 */
[----:B------:R-:W-:-:S07]  /*5970*/  MOV R19, R14 ;  /* 0x0000000e00137202 */ /* 0x000fce0000000f00 */
[----:B------:R-:W-:Y:S05]  /*5980*/  WARPSYNC.COLLECTIVE R15, `(.L_x_112) ;  /* 0x000000000f087348 */ /* 0x000fea0003c00000 */
[----:B------:R0:W1:Y:S02]  /*5990*/  SHFL.BFLY P6, R14, R13, R12, R11 ;  /* 0x0c00000c0d0e7389 */ /* 0x00006400000c000b */
[----:B01----:R-:W-:Y:S05]  /*59a0*/  ENDCOLLECTIVE ;  /* 0x000000000000791b */ /* 0x003fea0003800000 */
.L_x_112:
[----:B------:R-:W-:Y:S01]  /*59b0*/  MOV R11, R24 ;  /* 0x00000018000b7202 */ /* 0x000fe20000000f00 */
[----:B------:R-:W-:Y:S01]  /*59c0*/  IMAD.MOV.U32 R12, RZ, RZ, R18 ;  /* 0x000000ffff0c7224 */ /* 0x000fe200078e0012 */
[----:B------:R-:W-:Y:S01]  /*59d0*/  MOV R24, R26 ;  /* 0x0000001a00187202 */ /* 0x000fe20000000f00 */
[----:B------:R-:W-:Y:S01]  /*59e0*/  IMAD.MOV.U32 R13, RZ, RZ, R17 ;  /* 0x000000ffff0d7224 */ /* 0x000fe200078e0011 */
[----:B------:R-:W-:Y:S02]  /*59f0*/  MOV R26, R19 ;  /* 0x00000013001a7202 */ /* 0x000fe40000000f00 */
[----:B------:R-:W-:Y:S01]  /*5a00*/  MOV R39, R14 ;  /* 0x0000000e00277202 */ /* 0x000fe20000000f00 */
[----:B------:R-:W-:Y:S01]  /*5a10*/  IMAD.MOV.U32 R14, RZ, RZ, R32 ;  /* 0x000000ffff0e7224 */ /* 0x000fe200078e0020 */
[----:B------:R-:W-:Y:S06]  /*5a20*/  BRA `(.L_x_113) ;  /* 0xffffffc000747947 */ /* 0x000fec000383ffff */
.L_x_44:
[----:B------:R-:W-:Y:S01]  /*5a30*/  HFMA2 R12, -RZ, RZ, 0, 1.1920928955078125e-07 ;  /* 0x00000002ff0c7431 */ /* 0x000fe200000001ff */
[----:B------:R-:W-:Y:S01]  /*5a40*/  BSSY B0, `(.L_x_114) ;  /* 0x0000007000007945 */ /* 0x000fe20003800000 */
[----:B------:R-:W-:Y:S01]  /*5a50*/  IMAD.MOV.U32 R13, RZ, RZ, R14 ;  /* 0x000000ffff0d7224 */ /* 0x000fe200078e000e */
[----:B------:R-:W-:Y:S01]  /*5a60*/  MOV R15, 0xffffffff ;  /* 0xffffffff000f7802 */ /* 0x000fe20000000f00 */
[----:B------:R-:W-:-:S07]  /*5a70*/  IMAD.MOV.U32 R11, RZ, RZ, 0x1f ;  /* 0x0000001fff0b7424 */ /* 0x000fce00078e00ff */
[----:B---3--:R-:W-:Y:S05]  /*5a80*/  WARPSYNC.COLLECTIVE R15, `(.L_x_115) ;  /* 0x000000000f087348 */ /* 0x008fea0003c00000 */
[----:B------:R0:W1:Y:S02]  /*5a90*/  SHFL.BFLY P6, R14, R13, R12, R11 ;  /* 0x0c00000c0d0e7389 */ /* 0x00006400000c000b */
[----:B01-3--:R-:W-:Y:S05]  /*5aa0*/  ENDCOLLECTIVE ;  /* 0x000000000000791b */ /* 0x00bfea0003800000 */
.L_x_115:
[----:B------:R-:W-:Y:S05]  /*5ab0*/  BSYNC B0 ;  /* 0x0000000000007941 */ /* 0x000fea0003800000 */
.L_x_114:
[----:B------:R-:W-:Y:S01]  /*5ac0*/  HFMA2 R11, -RZ, RZ, 0, 1.847743988037109375e-06 ;  /* 0x0000001fff0b7431 */ /* 0x000fe200000001ff */
[----:B------:R-:W-:Y:S01]  /*5ad0*/  MOV R13, R33 ;  /* 0x00000021000d7202 */ /* 0x000fe20000000f00 */
[----:B------:R-:W-:Y:S02]  /*5ae0*/  IMAD.MOV.U32 R12, RZ, RZ, 0x2 ;  /* 0x00000002ff0c7424 */ /* 0x000fe400078e00ff */
[----:B------:R-:W-:Y:S02]  /*5af0*/  IMAD.MOV.U32 R15, RZ, RZ, -0x1 ;  /* 0xffffffffff0f7424 */ /* 0x000fe400078e00ff */
[----:B------:R-:W-:-:S07]  /*5b00*/  IMAD.MOV.U32 R40, RZ, RZ, R14 ;  /* 0x000000ffff287224 */ /* 0x000fce00078e000e */
[----:B------:R-:W-:Y:S05]  /*5b10*/  WARPSYNC.COLLECTIVE R15, `(.L_x_116) ;  /* 0x000000000f087348 */ /* 0x000fea0003c00000 */
[----:B------:R0:W1:Y:S02]  /*5b20*/  SHFL.BFLY P6, R14, R13, R12, R11 ;  /* 0x0c00000c0d0e7389 */ /* 0x00006400000c000b */
[----:B01----:R-:W-:Y:S05]  /*5b30*/  ENDCOLLECTIVE ;  /* 0x000000000000791b */ /* 0x003fea0003800000 */
.L_x_116:
[----:B------:R-:W-:Y:S01]  /*5b40*/  IMAD.MOV.U32 R13, RZ, RZ, R30 ;  /* 0x000000ffff0d7224 */ /* 0x000fe200078e001e */
[----:B------:R-:W-:-:S07]  /*5b50*/  MOV R33, R14 ;  /* 0x0000000e00217202 */ /* 0x000fce0000000f00 */
[----:B------:R-:W-:Y:S05]  /*5b60*/  WARPSYNC.COLLECTIVE R15, `(.L_x_117) ;  /* 0x000000000f087348 */ /* 0x000fea0003c00000 */
[----:B------:R0:W1:Y:S02]  /*5b70*/  SHFL.BFLY P6, R14, R13, R12, R11 ;  /* 0x0c00000c0d0e7389 */ /* 0x00006400000c000b */
[----:B01----:R-:W-:Y:S05]  /*5b80*/  ENDCOLLECTIVE ;  /* 0x000000000000791b */ /* 0x003fea0003800000 */
.L_x_117:
[----:B------:R-:W-:Y:S01]  /*5b90*/  IMAD.MOV.U32 R13, RZ, RZ, R32 ;  /* 0x000000ffff0d7224 */ /* 0x000fe200078e0020 */
[----:B------:R-:W-:-:S07]  /*5ba0*/  MOV R34, R14 ;  /* 0x0000000e00227202 */ /* 0x000fce0000000f00 */
[----:B------:R-:W-:Y:S05]  /*5bb0*/  WARPSYNC.COLLECTIVE R15, `(.L_x_118) ;  /* 0x000000000f087348 */ /* 0x000fea0003c00000 */
[----:B------:R0:W1:Y:S02]  /*5bc0*/  SHFL.BFLY P6, R14, R13, R12, R11 ;  /* 0x0c00000c0d0e7389 */ /* 0x00006400000c000b */
[----:B01----:R-:W-:Y:S05]  /*5bd0*/  ENDCOLLECTIVE ;  /* 0x000000000000791b */ /* 0x003fea0003800000 */
.L_x_118:
[----:B------:R-:W-:Y:S01]  /*5be0*/  IMAD.MOV.U32 R13, RZ, RZ, R29 ;  /* 0x000000ffff0d7224 */ /* 0x000fe200078e001d */
[----:B------:R-:W-:Y:S02]  /*5bf0*/  MOV R29, R33 ;  /* 0x00000021001d7202 */ /* 0x000fe40000000f00 */
[----:B------:R-:W-:-:S07]  /*5c00*/  MOV R35, R14 ;  /* 0x0000000e00237202 */ /* 0x000fce0000000f00 */
[----:B------:R-:W-:Y:S05]  /*5c10*/  WARPSYNC.COLLECTIVE R15, `(.L_x_119) ;  /* 0x000000000f087348 */ /* 0x000fea0003c00000 */
[----:B------:R0:W1:Y:S02]  /*5c20*/  SHFL.BFLY P6, R14, R13, R12, R11 ;  /* 0x0c00000c0d0e7389 */ /* 0x00006400000c000b */
[----:B01----:R-:W-:Y:S05]  /*5c30*/  ENDCOLLECTIVE ;  /* 0x000000000000791b */ /* 0x003fea0003800000 */
.L_x_119:
[----:B------:R-:W-:Y:S01]  /*5c40*/  IMAD.MOV.U32 R13, RZ, RZ, R31 ;  /* 0x000000ffff0d7224 */ /* 0x000fe200078e001f */
[----:B------:R-:W-:-:S07]  /*5c50*/  MOV R36, R14 ;  /* 0x0000000e00247202 */ /* 0x000fce0000000f00 */
[----:B------:R-:W-:Y:S05]  /*5c60*/  WARPSYNC.COLLECTIVE R15, `(.L_x_120) ;  /* 0x000000000f087348 */ /* 0x000fea0003c00000 */
[----:B------:R0:W1:Y:S02]  /*5c70*/  SHFL.BFLY P6, R14, R13, R12, R11 ;  /* 0x0c00000c0d0e7389 */ /* 0x00006400000c000b */
[----:B01----:R-:W-:Y:S05]  /*5c80*/  ENDCOLLECTIVE ;  /* 0x000000000000791b */ /* 0x003fea0003800000 */
.L_x_120:
[----:B------:R-:W-:Y:S02]  /*5c90*/  IMAD.MOV.U32 R13, RZ, RZ, R28 ;  /* 0x000000ffff0d7224 */ /* 0x000fe400078e001c */
[----:B------:R-:W-:Y:S01]  /*5ca0*/  IMAD.MOV.U32 R28, RZ, RZ, R36 ;  /* 0x000000ffff1c7224 */ /* 0x000fe200078e0024 */
[----:B------:R-:W-:-:S07]  /*5cb0*/  MOV R31, R14 ;  /* 0x0000000e001f7202 */ /* 0x000fce0000000f00 */
[----:B------:R-:W-:Y:S05]  /*5cc0*/  WARPSYNC.COLLECTIVE R15, `(.L_x_121) ;  /* 0x000000000f087348 */ /* 0x000fea0003c00000 */
[----:B------:R0:W1:Y:S02]  /*5cd0*/  SHFL.BFLY P6, R14, R13, R12, R11 ;  /* 0x0c00000c0d0e7389 */ /* 0x00006400000c000b */
[----:B01----:R-:W-:Y:S05]  /*5ce0*/  ENDCOLLECTIVE ;  /* 0x000000000000791b */ /* 0x003fea0003800000 */
.L_x_121:
[----:B------:R-:W-:Y:S01]  /*5cf0*/  IMAD.MOV.U32 R13, RZ, RZ, R17 ;  /* 0x000000ffff0d7224 */ /* 0x000fe200078e0011 */
[----:B------:R-:W-:-:S07]  /*5d00*/  MOV R37, R14 ;  /* 0x0000000e00257202 */ /* 0x000fce0000000f00 */
[----:B------:R-:W-:Y:S05]  /*5d10*/  WARPSYNC.COLLECTIVE R15, `(.L_x_122) ;  /* 0x000000000f087348 */ /* 0x000fea0003c00000 */
[----:B------:R0:W1:Y:S02]  /*5d20*/  SHFL.BFLY P6, R14, R13, R12, R11 ;  /* 0x0c00000c0d0e7389 */ /* 0x00006400000c000b */
[----:B01----:R-:W-:Y:S05]  /*5d30*/  ENDCOLLECTIVE ;  /* 0x000000000000791b */ /* 0x003fea0003800000 */
.L_x_122:
[----:B------:R-:W-:Y:S02]  /*5d40*/  IMAD.MOV.U32 R36, RZ, RZ, R37 ;  /* 0x000000ffff247224 */ /* 0x000fe400078e0025 */
[----:B------:R-:W-:Y:S01]  /*5d50*/  IMAD.MOV.U32 R13, RZ, RZ, R27 ;  /* 0x000000ffff0d7224 */ /* 0x000fe200078e001b */
[----:B------:R-:W-:-:S07]  /*5d60*/  MOV R17, R14 ;  /* 0x0000000e00117202 */ /* 0x000fce0000000f00 */
[----:B------:R-:W-:Y:S05]  /*5d70*/  WARPSYNC.COLLECTIVE R15, `(.L_x_123) ;  /* 0x000000000f087348 */ /* 0x000fea0003c00000 */
[----:B------:R0:W1:Y:S02]  /*5d80*/  SHFL.BFLY P6, R14, R13, R12, R11 ;  /* 0x0c00000c0d0e7389 */ /* 0x00006400000c000b */
[----:B01----:R-:W-:Y:S05]  /*5d90*/  ENDCOLLECTIVE ;  /* 0x000000000000791b */ /* 0x003fea0003800000 */
.L_x_123:
[----:B------:R-:W-:Y:S01]  /*5da0*/  MOV R37, R17 ;  /* 0x0000001100257202 */ /* 0x000fe20000000f00 */
[----:B------:R-:W-:Y:S01]  /*5db0*/  IMAD.MOV.U32 R13, RZ, RZ, R18 ;  /* 0x000000ffff0d7224 */ /* 0x000fe200078e0012 */
[----:B------:R-:W-:-:S07]  /*5dc0*/  MOV R27, R14 ;  /* 0x0000000e001b7202 */ /* 0x000fce0000000f00 */
[----:B------:R-:W-:Y:S05]  /*5dd0*/  WARPSYNC.COLLECTIVE R15, `(.L_x_124) ;  /* 0x000000000f087348 */ /* 0x000fea0003c00000 */
[----:B------:R0:W1:Y:S02]  /*5de0*/  SHFL.BFLY P6, R14, R13, R12, R11 ;  /* 0x0c00000c0d0e7389 */ /* 0x00006400000c000b */
[----:B01----:R-:W-:Y:S05]  /*5df0*/  ENDCOLLECTIVE ;  /* 0x000000000000791b */ /* 0x003fea0003800000 */
.L_x_124:
[----:B------:R-:W-:Y:S01]  /*5e00*/  IMAD.MOV.U32 R13, RZ, RZ, R25 ;  /* 0x000000ffff0d7224 */ /* 0x000fe200078e0019 */
[----:B------:R-:W-:Y:S02]  /*5e10*/  MOV R25, R31 ;  /* 0x0000001f00197202 */ /* 0x000fe40000000f00 */
[----:B------:R-:W-:-:S07]  /*5e20*/  MOV R18, R14 ;  /* 0x0000000e00127202 */ /* 0x000fce0000000f00 */
[----:B------:R-:W-:Y:S05]  /*5e30*/  WARPSYNC.COLLECTIVE R15, `(.L_x_125) ;  /* 0x000000000f087348 */ /* 0x000fea0003c00000 */
[----:B------:R0:W1:Y:S02]  /*5e40*/  SHFL.BFLY P6, R14, R13, R12, R11 ;  /* 0x0c00000c0d0e7389 */ /* 0x00006400000c000b */
[----:B01----:R-:W-:Y:S05]  /*5e50*/  ENDCOLLECTIVE ;  /* 0x000000000000791b */ /* 0x003fea0003800000 */
.L_x_125:
[----:B------:R-:W-:Y:S01]  /*5e60*/  IMAD.MOV.U32 R13, RZ, RZ, R19 ;  /* 0x000000ffff0d7224 */ /* 0x000fe200078e0013 */
[----:B------:R-:W-:-:S07]  /*5e70*/  MOV R38, R14 ;  /* 0x0000000e00267202 */ /* 0x000fce0000000f00 */
[----:B------:R-:W-:Y:S05]  /*5e80*/  WARPSYNC.COLLECTIVE R15, `(.L_x_126) ;  /* 0x000000000f087348 */ /* 0x000fea0003c00000 */
[----:B------:R0:W1:Y:S02]  /*5e90*/  SHFL.BFLY P6, R14, R13, R12, R11 ;  /* 0x0c00000c0d0e7389 */ /* 0x00006400000c000b */
[----:B01----:R-:W-:Y:S05]  /*5ea0*/  ENDCOLLECTIVE ;  /* 0x000000000000791b */ /* 0x003fea0003800000 */
.L_x_126:
[----:B------:R-:W-:Y:S02]  /*5eb0*/  IMAD.MOV.U32 R13, RZ, RZ, R24 ;  /* 0x000000ffff0d7224 */ /* 0x000fe400078e0018 */
[----:B------:R-:W-:Y:S01]  /*5ec0*/  IMAD.MOV.U32 R24, RZ, RZ, R27 ;  /* 0x000000ffff187224 */ /* 0x000fe200078e001b */
[----:B------:R-:W-:Y:S02]  /*5ed0*/  MOV R27, R18 ;  /* 0x00000012001b7202 */ /* 0x000fe40000000f00 */
[----:B------:R-:W-:-:S07]  /*5ee0*/  MOV R19, R14 ;  /* 0x0000000e00137202 */ /* 0x000fce0000000f00 */
[----:B------:R-:W-:Y:S05]  /*5ef0*/  WARPSYNC.COLLECTIVE R15, `(.L_x_127) ;  /* 0x000000000f087348 */ /* 0x000fea0003c00000 */
[----:B------:R0:W1:Y:S02]  /*5f00*/  SHFL.BFLY P6, R14, R13, R12, R11 ;  /* 0x0c00000c0d0e7389 */ /* 0x00006400000c000b */
[----:B01----:R-:W-:Y:S05]  /*5f10*/  ENDCOLLECTIVE ;  /* 0x000000000000791b */ /* 0x003fea0003800000 */
.L_x_127:
[----:B------:R-:W-:Y:S01]  /*5f20*/  IMAD.MOV.U32 R13, RZ, RZ, R22 ;  /* 0x000000ffff0d7224 */ /* 0x000fe200078e0016 */
[----:B------:R-:W-:-:S07]  /*5f30*/  MOV R39, R14 ;  /* 0x0000000e00277202 */ /* 0x000fce0000000f00 */
[----:B------:R-:W-:Y:S05]  /*5f40*/  WARPSYNC.COLLECTIVE R15, `(.L_x_128) ;  /* 0x000000000f087348 */ /* 0x000fea0003c00000 */
[----:B------:R0:W1:Y:S02]  /*5f50*/  SHFL.BFLY P6, R14, R13, R12, R11 ;  /* 0x0c00000c0d0e7389 */ /* 0x00006400000c000b */
[----:B01----:R-:W-:Y:S05]  /*5f60*/  ENDCOLLECTIVE ;  /* 0x000000000000791b */ /* 0x003fea0003800000 */
.L_x_128:
[----:B------:R-:W-:Y:S01]  /*5f70*/  IMAD.MOV.U32 R13, RZ, RZ, R26 ;  /* 0x000000ffff0d7224 */ /* 0x000fe200078e001a */
[----:B------:R-:W-:-:S07]  /*5f80*/  MOV R22, R14 ;  /* 0x0000000e00167202 */ /* 0x000fce0000000f00 */
[----:B------:R-:W-:Y:S05]  /*5f90*/  WARPSYNC.COLLECTIVE R15, `(.L_x_129) ;  /* 0x000000000f087348 */ /* 0x000fea0003c00000 */
[----:B------:R0:W1:Y:S02]  /*5fa0*/  SHFL.BFLY P6, R14, R13, R12, R11 ;  /* 0x0c00000c0d0e7389 */ /* 0x00006400000c000b */
[----:B01----:R-:W-:Y:S05]  /*5fb0*/  ENDCOLLECTIVE ;  /* 0x000000000000791b */ /* 0x003fea0003800000 */
.L_x_129:
[----:B------:R-:W-:Y:S02]  /*5fc0*/  IMAD.MOV.U32 R13, RZ, RZ, R23 ;  /* 0x000000ffff0d7224 */ /* 0x000fe400078e0017 */
[----:B------:R-:W-:Y:S01]  /*5fd0*/  IMAD.MOV.U32 R23, RZ, RZ, R39 ;  /* 0x000000ffff177224 */ /* 0x000fe200078e0027 */
[----:B------:R-:W-:-:S07]  /*5fe0*/  MOV R26, R14 ;  /* 0x0000000e001a7202 */ /* 0x000fce0000000f00 */
[----:B------:R-:W-:Y:S05]  /*5ff0*/  WARPSYNC.COLLECTIVE R15, `(.L_x_130) ;  /* 0x000000000f087348 */ /* 0x000fea0003c00000 */
[----:B------:R0:W1:Y:S02]  /*6000*/  SHFL.BFLY P6, R14, R13, R12, R11 ;  /* 0x0c00000c0d0e7389 */ /* 0x00006400000c000b */
[----:B01----:R-:W-:Y:S05]  /*6010*/  ENDCOLLECTIVE ;  /* 0x000000000000791b */ /* 0x003fea0003800000 */
.L_x_130:
[----:B------:R-:W-:Y:S01]  /*6020*/  IMAD.MOV.U32 R11, RZ, RZ, R38 ;  /* 0x000000ffff0b7224 */ /* 0x000fe200078e0026 */
[----:B------:R-:W-:Y:S02]  /*6030*/  MOV R12, R19 ;  /* 0x00000013000c7202 */ /* 0x000fe40000000f00 */
[----:B------:R-:W-:Y:S02]  /*6040*/  MOV R13, R26 ;  /* 0x0000001a000d7202 */ /* 0x000fe40000000f00 */
[----:B------:R-:W-:Y:S01]  /*6050*/  MOV R30, R14 ;  /* 0x0000000e001e7202 */ /* 0x000fe20000000f00 */
[----:B------:R-:W-:Y:S01]  /*6060*/  IMAD.MOV.U32 R14, RZ, RZ, R40 ;  /* 0x000000ffff0e7224 */ /* 0x000fe200078e0028 */
[----:B------:R-:W-:Y:S06]  /*6070*/  BRA `(.L_x_131) ;  /* 0xffffffc000fc7947 */ /* 0x000fec000383ffff */
.L_x_49:
[----:B------:R-:W-:Y:S01]  /*6080*/  HFMA2 R12, -RZ, RZ, 0, 2.384185791015625e-07 ;  /* 0x00000004ff0c7431 */ /* 0x000fe200000001ff */
[----:B------:R-:W-:Y:S01]  /*6090*/  BSSY B0, `(.L_x_132) ;  /* 0x0000007000007945 */ /* 0x000fe20003800000 */
[----:B------:R-:W-:Y:S01]  /*60a0*/  IMAD.MOV.U32 R13, RZ, RZ, R14 ;  /* 0x000000ffff0d7224 */ /* 0x000fe200078e000e */
[----:B------:R-:W-:Y:S01]  /*60b0*/  MOV R15, 0xffffffff ;  /* 0xffffffff000f7802 */ /* 0x000fe20000000f00 */
[----:B------:R-:W-:-:S07]  /*60c0*/  IMAD.MOV.U32 R11, RZ, RZ, 0x1f ;  /* 0x0000001fff0b7424 */ /* 0x000fce00078e00ff */
[----:B--2---:R-:W-:Y:S05]  /*60d0*/  WARPSYNC.COLLECTIVE R15, `(.L_x_133) ;  /* 0x000000000f087348 */ /* 0x004fea0003c00000 */
[----:B------:R0:W1:Y:S02]  /*60e0*/  SHFL.BFLY P6, R14, R13, R12, R11 ;  /* 0x0c00000c0d0e7389 */ /* 0x00006400000c000b */
[----:B012---:R-:W-:Y:S05]  /*60f0*/  ENDCOLLECTIVE ;  /* 0x000000000000791b */ /* 0x007fea0003800000 */
.L_x_133:
[----:B------:R-:W-:Y:S05]  /*6100*/  BSYNC B0 ;  /* 0x0000000000007941 */ /* 0x000fea0003800000 */
.L_x_132:
        /* <DEDUP_REMOVED lines=8> */
.L_x_134:
[----:B------:R-:W-:Y:S01]  /*6190*/  IMAD.MOV.U32 R13, RZ, RZ, R33 ;  /* 0x000000ffff0d7224 */ /* 0x000fe200078e0021 */
[----:B------:R-:W-:-:S07]  /*61a0*/  MOV R29, R14 ;  /* 0x0000000e001d7202 */ /* 0x000fce0000000f00 */
[----:B------:R-:W-:Y:S05]  /*61b0*/  WARPSYNC.COLLECTIVE R15, `(.L_x_135) ;  /* 0x000000000f087348 */ /* 0x000fea0003c00000 */
[----:B------:R0:W1:Y:S02]  /*61c0*/  SHFL.BFLY P6, R14, R13, R12, R11 ;  /* 0x0c00000c0d0e7389 */ /* 0x00006400000c000b */
[----:B01----:R-:W-:Y:S05]  /*61d0*/  ENDCOLLECTIVE ;  /* 0x000000000000791b */ /* 0x003fea0003800000 */
.L_x_135:
[----:B------:R-:W-:Y:S01]  /*61e0*/  IMAD.MOV.U32 R13, RZ, RZ, R32 ;  /* 0x000000ffff0d7224 */ /* 0x000fe200078e0020 */
[----:B------:R-:W-:-:S07]  /*61f0*/  MOV R33, R14 ;  /* 0x0000000e00217202 */ /* 0x000fce0000000f00 */
[----:B------:R-:W-:Y:S05]  /*6200*/  WARPSYNC.COLLECTIVE R15, `(.L_x_136) ;  /* 0x000000000f087348 */ /* 0x000fea0003c00000 */
[----:B------:R0:W1:Y:S02]  /*6210*/  SHFL.BFLY P6, R14, R13, R12, R11 ;  /* 0x0c00000c0d0e7389 */ /* 0x00006400000c000b */
[----:B01----:R-:W-:Y:S05]  /*6220*/  ENDCOLLECTIVE ;  /* 0x000000000000791b */ /* 0x003fea0003800000 */
.L_x_136:
[----:B------:R-:W-:Y:S01]  /*6230*/  IMAD.MOV.U32 R13, RZ, RZ, R28 ;  /* 0x000000ffff0d7224 */ /* 0x000fe200078e001c */
[----:B------:R-:W-:-:S07]  /*6240*/  MOV R32, R14 ;  /* 0x0000000e00207202 */ /* 0x000fce0000000f00 */
[----:B------:R-:W-:Y:S05]  /*6250*/  WARPSYNC.COLLECTIVE R15, `(.L_x_137) ;  /* 0x000000000f087348 */ /* 0x000fea0003c00000 */
[----:B------:R0:W1:Y:S02]  /*6260*/  SHFL.BFLY P6, R14, R13, R12, R11 ;  /* 0x0c00000c0d0e7389 */ /* 0x00006400000c000b */
[----:B01----:R-:W-:Y:S05]  /*6270*/  ENDCOLLECTIVE ;  /* 0x000000000000791b */ /* 0x003fea0003800000 */
.L_x_137:
[----:B------:R-:W-:Y:S01]  /*6280*/  IMAD.MOV.U32 R13, RZ, RZ, R25 ;  /* 0x000000ffff0d7224 */ /* 0x000fe200078e0019 */
[----:B------:R-:W-:Y:S02]  /*6290*/  MOV R25, R33 ;  /* 0x0000002100197202 */ /* 0x000fe40000000f00 */
[----:B------:R-:W-:-:S07]  /*62a0*/  MOV R34, R14 ;  /* 0x0000000e00227202 */ /* 0x000fce0000000f00 */
[----:B------:R-:W-:Y:S05]  /*62b0*/  WARPSYNC.COLLECTIVE R15, `(.L_x_138) ;  /* 0x000000000f087348 */ /* 0x000fea0003c00000 */
[----:B------:R0:W1:Y:S02]  /*62c0*/  SHFL.BFLY P6, R14, R13, R12, R11 ;  /* 0x0c00000c0d0e7389 */ /* 0x00006400000c000b */
[----:B01----:R-:W-:Y:S05]  /*62d0*/  ENDCOLLECTIVE ;  /* 0x000000000000791b */ /* 0x003fea0003800000 */
.L_x_138:
[----:B------:R-:W-:Y:S01]  /*62e0*/  IMAD.MOV.U32 R13, RZ, RZ, R31 ;  /* 0x000000ffff0d7224 */ /* 0x000fe200078e001f */
[----:B------:R-:W-:-:S07]  /*62f0*/  MOV R35, R14 ;  /* 0x0000000e00237202 */ /* 0x000fce0000000f00 */
[----:B------:R-:W-:Y:S05]  /*6300*/  WARPSYNC.COLLECTIVE R15, `(.L_x_139) ;  /* 0x000000000f087348 */ /* 0x000fea0003c00000 */
[----:B------:R0:W1:Y:S02]  /*6310*/  SHFL.BFLY P6, R14, R13, R12, R11 ;  /* 0x0c00000c0d0e7389 */ /* 0x00006400000c000b */
[----:B01----:R-:W-:Y:S05]  /*6320*/  ENDCOLLECTIVE ;  /* 0x000000000000791b */ /* 0x003fea0003800000 */
.L_x_139:
[----:B------:R-:W-:Y:S01]  /*6330*/  IMAD.MOV.U32 R13, RZ, RZ, R30 ;  /* 0x000000ffff0d7224 */ /* 0x000fe200078e001e */
[----:B------:R-:W-:-:S07]  /*6340*/  MOV R36, R14 ;  /* 0x0000000e00247202 */ /* 0x000fce0000000f00 */
[----:B------:R-:W-:Y:S05]  /*6350*/  WARPSYNC.COLLECTIVE R15, `(.L_x_140) ;  /* 0x000000000f087348 */ /* 0x000fea0003c00000 */
[----:B------:R0:W1:Y:S02]  /*6360*/  SHFL.BFLY P6, R14, R13, R12, R11 ;  /* 0x0c00000c0d0e7389 */ /* 0x00006400000c000b */
[----:B01----:R-:W-:Y:S05]  /*6370*/  ENDCOLLECTIVE ;  /* 0x000000000000791b */ /* 0x003fea0003800000 */
.L_x_140:
[----:B------:R-:W-:Y:S02]  /*6380*/  IMAD.MOV.U32 R13, RZ, RZ, R24 ;  /* 0x000000ffff0d7224 */ /* 0x000fe400078e0018 */
[----:B------:R-:W-:Y:S01]  /*6390*/  IMAD.MOV.U32 R24, RZ, RZ, R32 ;  /* 0x000000ffff187224 */ /* 0x000fe200078e0020 */
[----:B------:R-:W-:-:S07]  /*63a0*/  MOV R37, R14 ;  /* 0x0000000e00257202 */ /* 0x000fce0000000f00 */
[----:B------:R-:W-:Y:S05]  /*63b0*/  WARPSYNC.COLLECTIVE R15, `(.L_x_141) ;  /* 0x000000000f087348 */ /* 0x000fea0003c00000 */
[----:B------:R0:W1:Y:S02]  /*63c0*/  SHFL.BFLY P6, R14, R13, R12, R11 ;  /* 0x0c00000c0d0e7389 */ /* 0x00006400000c000b */
[----:B01----:R-:W-:Y:S05]  /*63d0*/  ENDCOLLECTIVE ;  /* 0x000000000000791b */ /* 0x003fea0003800000 */
.L_x_141:
[----:B------:R-:W-:Y:S01]  /*63e0*/  IMAD.MOV.U32 R13, RZ, RZ, R27 ;  /* 0x000000ffff0d7224 */ /* 0x000fe200078e001b */
[----:B------:R-:W-:-:S07]  /*63f0*/  MOV R38, R14 ;  /* 0x0000000e00267202 */ /* 0x000fce0000000f00 */
[----:B------:R-:W-:Y:S05]  /*6400*/  WARPSYNC.COLLECTIVE R15, `(.L_x_142) ;  /* 0x000000000f087348 */ /* 0x000fea0003c00000 */
[----:B------:R0:W1:Y:S02]  /*6410*/  SHFL.BFLY P6, R14, R13, R12, R11 ;  /* 0x0c00000c0d0e7389 */ /* 0x00006400000c000b */
[----:B01----:R-:W-:Y:S05]  /*6420*/  ENDCOLLECTIVE ;  /* 0x000000000000791b */ /* 0x003fea0003800000 */
.L_x_142:
[----:B------:R-:W-:Y:S01]  /*6430*/  IMAD.MOV.U32 R13, RZ, RZ, R17 ;  /* 0x000000ffff0d7224 */ /* 0x000fe200078e0011 */
[----:B------:R-:W-:-:S07]  /*6440*/  MOV R27, R14 ;  /* 0x0000000e001b7202 */ /* 0x000fce0000000f00 */
[----:B------:R-:W-:Y:S05]  /*6450*/  WARPSYNC.COLLECTIVE R15, `(.L_x_143) ;  /* 0x000000000f087348 */ /* 0x000fea0003c00000 */
[----:B------:R0:W1:Y:S02]  /*6460*/  SHFL.BFLY P6, R14, R13, R12, R11 ;  /* 0x0c00000c0d0e7389 */ /* 0x00006400000c000b */
[----:B01----:R-:W-:Y:S05]  /*6470*/  ENDCOLLECTIVE ;  /* 0x000000000000791b */ /* 0x003fea0003800000 */
.L_x_143:
[----:B------:R-:W-:Y:S01]  /*6480*/  IMAD.MOV.U32 R13, RZ, RZ, R18 ;  /* 0x000000ffff0d7224 */ /* 0x000fe200078e0012 */
[----:B------:R-:W-:-:S07]  /*6490*/  MOV R17, R14 ;  /* 0x0000000e00117202 */ /* 0x000fce0000000f00 */
[----:B------:R-:W-:Y:S05]  /*64a0*/  WARPSYNC.COLLECTIVE R15, `(.L_x_144) ;  /* 0x000000000f087348 */ /* 0x000fea0003c00000 */
[----:B------:R0:W1:Y:S02]  /*64b0*/  SHFL.BFLY P6, R14, R13, R12, R11 ;  /* 0x0c00000c0d0e7389 */ /* 0x00006400000c000b */
[----:B01----:R-:W-:Y:S05]  /*64c0*/  ENDCOLLECTIVE ;  /* 0x000000000000791b */ /* 0x003fea0003800000 */
.L_x_144:
[----:B------:R-:W-:Y:S01]  /*64d0*/  IMAD.MOV.U32 R13, RZ, RZ, R23 ;  /* 0x000000ffff0d7224 */ /* 0x000fe200078e0017 */
[----:B------:R-:W-:Y:S02]  /*64e0*/  MOV R23, R38 ;  /* 0x0000002600177202 */ /* 0x000fe40000000f00 */
[----:B------:R-:W-:-:S07]  /*64f0*/  MOV R18, R14 ;  /* 0x0000000e00127202 */ /* 0x000fce0000000f00 */
[----:B------:R-:W-:Y:S05]  /*6500*/  WARPSYNC.COLLECTIVE R15, `(.L_x_145) ;  /* 0x000000000f087348 */ /* 0x000fea0003c00000 */
[----:B------:R0:W1:Y:S02]  /*6510*/  SHFL.BFLY P6, R14, R13, R12, R11 ;  /* 0x0c00000c0d0e7389 */ /* 0x00006400000c000b */
[----:B01----:R-:W-:Y:S05]  /*6520*/  ENDCOLLECTIVE ;  /* 0x000000000000791b */ /* 0x003fea0003800000 */
.L_x_145:
[----:B------:R-:W-:Y:S02]  /*6530*/  IMAD.MOV.U32 R13, RZ, RZ, R22 ;  /* 0x000000ffff0d7224 */ /* 0x000fe400078e0016 */
[----:B------:R-:W-:Y:S01]  /*6540*/  IMAD.MOV.U32 R22, RZ, RZ, R27 ;  /* 0x000000ffff167224 */ /* 0x000fe200078e001b */
[----:B------:R-:W-:-:S07]  /*6550*/  MOV R39, R14 ;  /* 0x0000000e00277202 */ /* 0x000fce0000000f00 */
[----:B------:R-:W-:Y:S05]  /*6560*/  WARPSYNC.COLLECTIVE R15, `(.L_x_146) ;  /* 0x000000000f087348 */ /* 0x000fea0003c00000 */
[----:B------:R0:W1:Y:S02]  /*6570*/  SHFL.BFLY P6, R14, R13, R12, R11 ;  /* 0x0c00000c0d0e7389 */ /* 0x00006400000c000b */
[----:B01----:R-:W-:Y:S05]  /*6580*/  ENDCOLLECTIVE ;  /* 0x000000000000791b */ /* 0x003fea0003800000 */
.L_x_146:
[----:B------:R-:W-:Y:S01]  /*6590*/  IMAD.MOV.U32 R13, RZ, RZ, R19 ;  /* 0x000000ffff0d7224 */ /* 0x000fe200078e0013 */
[----:B------:R-:W-:Y:S02]  /*65a0*/  MOV R19, R17 ;  /* 0x0000001100137202 */ /* 0x000fe40000000f00 */
[----:B------:R-:W-:-:S07]  /*65b0*/  MOV R40, R14 ;  /* 0x0000000e00287202 */ /* 0x000fce0000000f00 */
[----:B------:R-:W-:Y:S05]  /*65c0*/  WARPSYNC.COLLECTIVE R15, `(.L_x_147) ;  /* 0x000000000f087348 */ /* 0x000fea0003c00000 */
[----:B------:R0:W1:Y:S02]  /*65d0*/  SHFL.BFLY P6, R14, R13, R12, R11 ;  /* 0x0c00000c0d0e7389 */ /* 0x00006400000c000b */
[----:B01----:R-:W-:Y:S05]  /*65e0*/  ENDCOLLECTIVE ;  /* 0x000000000000791b */ /* 0x003fea0003800000 */
.L_x_147:
[----:B------:R-:W-:Y:S01]  /*65f0*/  IMAD.MOV.U32 R13, RZ, RZ, R26 ;  /* 0x000000ffff0d7224 */ /* 0x000fe200078e001a */
[----:B------:R-:W-:-:S07]  /*6600*/  MOV R41, R14 ;  /* 0x0000000e00297202 */ /* 0x000fce0000000f00 */
[----:B------:R-:W-:Y:S05]  /*6610*/  WARPSYNC.COLLECTIVE R15, `(.L_x_148) ;  /* 0x000000000f087348 */ /* 0x000fea0003c00000 */
[----:B------:R0:W1:Y:S02]  /*6620*/  SHFL.BFLY P6, R14, R13, R12, R11 ;  /* 0x0c00000c0d0e7389 */ /* 0x00006400000c000b */
[----:B01----:R-:W-:Y:S05]  /*6630*/  ENDCOLLECTIVE ;  /* 0x000000000000791b */ /* 0x003fea0003800000 */
.L_x_148:
[----:B------:R-:W-:Y:S01]  /*6640*/  IMAD.MOV.U32 R11, RZ, RZ, R39 ;  /* 0x000000ffff0b7224 */ /* 0x000fe200078e0027 */
[----:B------:R-:W-:Y:S01]  /*6650*/  MOV R12, R40 ;  /* 0x00000028000c7202 */ /* 0x000fe20000000f00 */
[----:B------:R-:W-:Y:S01]  /*6660*/  IMAD.MOV.U32 R13, RZ, RZ, R41 ;  /* 0x000000ffff0d7224 */ /* 0x000fe200078e0029 */
[----:B------:R-:W-:Y:S01]  /*6670*/  MOV R26, R14 ;  /* 0x0000000e001a7202 */ /* 0x000fe20000000f00 */
[----:B------:R-:W-:Y:S01]  /*6680*/  IMAD.MOV.U32 R14, RZ, RZ, R42 ;  /* 0x000000ffff0e7224 */ /* 0x000fe200078e002a */
[----:B------:R-:W-:Y:S06]  /*6690*/  BRA `(.L_x_149) ;  /* 0xffffffc400847947 */ /* 0x000fec000383ffff */
.L_x_54:
[----:B------:R-:W-:Y:S01]  /*66a0*/  HFMA2 R11, -RZ, RZ, 0, 1.847743988037109375e-06 ;  /* 0x0000001fff0b7431 */ /* 0x000fe200000001ff */
[----:B------:R-:W-:Y:S01]  /*66b0*/  BSSY B0, `(.L_x_150) ;  /* 0x0000007000007945 */ /* 0x000fe20003800000 */
[----:B------:R-:W-:Y:S01]  /*66c0*/  MOV R13, R14 ;  /* 0x0000000e000d7202 */ /* 0x000fe20000000f00 */
[----:B------:R-:W-:Y:S02]  /*66d0*/  IMAD.MOV.U32 R12, RZ, RZ, 0x8 ;  /* 0x00000008ff0c7424 */ /* 0x000fe400078e00ff */
[----:B------:R-:W-:-:S07]  /*66e0*/  IMAD.MOV.U32 R15, RZ, RZ, -0x1 ;  /* 0xffffffffff0f7424 */ /* 0x000fce00078e00ff */
[----:B-1----:R-:W-:Y:S05]  /*66f0*/  WARPSYNC.COLLECTIVE R15, `(.L_x_151) ;  /* 0x000000000f087348 */ /* 0x002fea0003c00000 */
[----:B------:R0:W2:Y:S02]  /*6700*/  SHFL.BFLY P6, R14, R13, R12, R11 ;  /* 0x0c00000c0d0e7389 */ /* 0x0000a400000c000b */
[----:B012---:R-:W-:Y:S05]  /*6710*/  ENDCOLLECTIVE ;  /* 0x000000000000791b */ /* 0x007fea0003800000 */
.L_x_151:
[----:B------:R-:W-:Y:S05]  /*6720*/  BSYNC B0 ;  /* 0x0000000000007941 */ /* 0x000fea0003800000 */
.L_x_150:
[----:B------:R-:W-:Y:S02]  /*6730*/  HFMA2 R12, -RZ, RZ, 0, 4.76837158203125e-07 ;  /* 0x00000008ff0c7431 */ /* 0x000fe400000001ff */
[----:B------:R-:W-:Y:S01]  /*6740*/  IMAD.MOV.U32 R13, RZ, RZ, R29 ;  /* 0x000000ffff0d7224 */ /* 0x000fe200078e001d */
[----:B------:R-:W-:Y:S01]  /*6750*/  MOV R15, 0xffffffff ;  /* 0xffffffff000f7802 */ /* 0x000fe20000000f00 */
[----:B------:R-:W-:Y:S01]  /*6760*/  IMAD.MOV.U32 R11, RZ, RZ, 0x1f ;  /* 0x0000001fff0b7424 */ /* 0x000fe200078e00ff */
[----:B------:R-:W-:-:S07]  /*6770*/  MOV R41, R14 ;  /* 0x0000000e00297202 */ /* 0x000fce0000000f00 */
[----:B------:R-:W-:Y:S05]  /*6780*/  WARPSYNC.COLLECTIVE R15, `(.L_x_152) ;  /* 0x000000000f087348 */ /* 0x000fea0003c00000 */
[----:B------:R0:W1:Y:S02]  /*6790*/  SHFL.BFLY P6, R14, R13, R12, R11 ;  /* 0x0c00000c0d0e7389 */ /* 0x00006400000c000b */
[----:B01----:R-:W-:Y:S05]  /*67a0*/  ENDCOLLECTIVE ;  /* 0x000000000000791b */ /* 0x003fea0003800000 */
.L_x_152:
[----:B------:R-:W-:Y:S01]  /*67b0*/  MOV R13, R25 ;  /* 0x00000019000d7202 */ /* 0x000fe20000000f00 */
[----:B------:R-:W-:-:S07]  /*67c0*/  IMAD.MOV.U32 R29, RZ, RZ, R14 ;  /* 0x000000ffff1d7224 */ /* 0x000fce00078e000e */
[----:B------:R-:W-:Y:S05]  /*67d0*/  WARPSYNC.COLLECTIVE R15, `(.L_x_153) ;  /* 0x000000000f087348 */ /* 0x000fea0003c00000 */
[----:B------:R0:W1:Y:S02]  /*67e0*/  SHFL.BFLY P6, R14, R13, R12, R11 ;  /* 0x0c00000c0d0e7389 */ /* 0x00006400000c000b */
[----:B01----:R-:W-:Y:S05]  /*67f0*/  ENDCOLLECTIVE ;  /* 0x000000000000791b */ /* 0x003fea0003800000 */
.L_x_153:
[----:B------:R-:W-:Y:S01]  /*6800*/  IMAD.MOV.U32 R25, RZ, RZ, R29 ;  /* 0x000000ffff197224 */ /* 0x000fe200078e001d */
[----:B------:R-:W-:Y:S01]  /*6810*/  MOV R13, R24 ;  /* 0x00000018000d7202 */ /* 0x000fe20000000f00 */
[----:B------:R-:W-:-:S07]  /*6820*/  IMAD.MOV.U32 R34, RZ, RZ, R14 ;  /* 0x000000ffff227224 */ /* 0x000fce00078e000e */
[----:B------:R-:W-:Y:S05]  /*6830*/  WARPSYNC.COLLECTIVE R15, `(.L_x_154) ;  /* 0x000000000f087348 */ /* 0x000fea0003c00000 */
[----:B------:R0:W1:Y:S02]  /*6840*/  SHFL.BFLY P6, R14, R13, R12, R11 ;  /* 0x0c00000c0d0e7389 */ /* 0x00006400000c000b */
[----:B01----:R-:W-:Y:S05]  /*6850*/  ENDCOLLECTIVE ;  /* 0x000000000000791b */ /* 0x003fea0003800000 */
.L_x_154:
[----:B------:R-:W-:Y:S02]  /*6860*/  MOV R24, R34 ;  /* 0x0000002200187202 */ /* 0x000fe40000000f00 */
[----:B------:R-:W-:Y:S01]  /*6870*/  MOV R13, R33 ;  /* 0x00000021000d7202 */ /* 0x000fe20000000f00 */
[----:B------:R-:W-:-:S07]  /*6880*/  IMAD.MOV.U32 R35, RZ, RZ, R14 ;  /* 0x000000ffff237224 */ /* 0x000fce00078e000e */
[----:B------:R-:W-:Y:S05]  /*6890*/  WARPSYNC.COLLECTIVE R15, `(.L_x_155) ;  /* 0x000000000f087348 */ /* 0x000fea0003c00000 */
[----:B------:R0:W1:Y:S02]  /*68a0*/  SHFL.BFLY P6, R14, R13, R12, R11 ;  /* 0x0c00000c0d0e7389 */ /* 0x00006400000c000b */
[----:B01----:R-:W-:Y:S05]  /*68b0*/  ENDCOLLECTIVE ;  /* 0x000000000000791b */ /* 0x003fea0003800000 */
.L_x_155:
[----:B------:R-:W-:Y:S01]  /*68c0*/  MOV R13, R32 ;  /* 0x00000020000d7202 */ /* 0x000fe20000000f00 */
[----:B------:R-:W-:-:S07]  /*68d0*/  IMAD.MOV.U32 R33, RZ, RZ, R14 ;  /* 0x000000ffff217224 */ /* 0x000fce00078e000e */
[----:B------:R-:W-:Y:S05]  /*68e0*/  WARPSYNC.COLLECTIVE R15, `(.L_x_156) ;  /* 0x000000000f087348 */ /* 0x000fea0003c00000 */
[----:B------:R0:W1:Y:S02]  /*68f0*/  SHFL.BFLY P6, R14, R13, R12, R11 ;  /* 0x0c00000c0d0e7389 */ /* 0x00006400000c000b */
[----:B01----:R-:W-:Y:S05]  /*6900*/  ENDCOLLECTIVE ;  /* 0x000000000000791b */ /* 0x003fea0003800000 */
.L_x_156:
[----:B------:R-:W-:Y:S01]  /*6910*/  MOV R13, R31 ;  /* 0x0000001f000d7202 */ /* 0x000fe20000000f00 */
[----:B------:R-:W-:-:S07]  /*6920*/  IMAD.MOV.U32 R32, RZ, RZ, R14 ;  /* 0x000000ffff207224 */ /* 0x000fce00078e000e */
[----:B------:R-:W-:Y:S05]  /*6930*/  WARPSYNC.COLLECTIVE R15, `(.L_x_157) ;  /* 0x000000000f087348 */ /* 0x000fea0003c00000 */
[----:B------:R0:W1:Y:S02]  /*6940*/  SHFL.BFLY P6, R14, R13, R12, R11 ;  /* 0x0c00000c0d0e7389 */ /* 0x00006400000c000b */
[----:B01----:R-:W-:Y:S05]  /*6950*/  ENDCOLLECTIVE ;  /* 0x000000000000791b */ /* 0x003fea0003800000 */
.L_x_157:
[----:B------:R-:W-:Y:S01]  /*6960*/  MOV R13, R30 ;  /* 0x0000001e000d7202 */ /* 0x000fe20000000f00 */
[----:B------:R-:W-:-:S07]  /*6970*/  IMAD.MOV.U32 R31, RZ, RZ, R14 ;  /* 0x000000ffff1f7224 */ /* 0x000fce00078e000e */
[----:B------:R-:W-:Y:S05]  /*6980*/  WARPSYNC.COLLECTIVE R15, `(.L_x_158) ;  /* 0x000000000f087348 */ /* 0x000fea0003c00000 */
[----:B------:R0:W1:Y:S02]  /*6990*/  SHFL.BFLY P6, R14, R13, R12, R11 ;  /* 0x0c00000c0d0e7389 */ /* 0x00006400000c000b */
[----:B01----:R-:W-:Y:S05]  /*69a0*/  ENDCOLLECTIVE ;  /* 0x000000000000791b */ /* 0x003fea0003800000 */
.L_x_158:
[----:B------:R-:W-:Y:S01]  /*69b0*/  MOV R13, R23 ;  /* 0x00000017000d7202 */ /* 0x000fe20000000f00 */
[----:B------:R-:W-:Y:S02]  /*69c0*/  IMAD.MOV.U32 R23, RZ, RZ, R35 ;  /* 0x000000ffff177224 */ /* 0x000fe400078e0023 */
[----:B------:R-:W-:-:S07]  /*69d0*/  IMAD.MOV.U32 R30, RZ, RZ, R14 ;  /* 0x000000ffff1e7224 */ /* 0x000fce00078e000e */
[----:B------:R-:W-:Y:S05]  /*69e0*/  WARPSYNC.COLLECTIVE R15, `(.L_x_159) ;  /* 0x000000000f087348 */ /* 0x000fea0003c00000 */
[----:B------:R0:W1:Y:S02]  /*69f0*/  SHFL.BFLY P6, R14, R13, R12, R11 ;  /* 0x0c00000c0d0e7389 */ /* 0x00006400000c000b */
[----:B01----:R-:W-:Y:S05]  /*6a00*/  ENDCOLLECTIVE ;  /* 0x000000000000791b */ /* 0x003fea0003800000 */
.L_x_159:
[----:B------:R-:W-:Y:S02]  /*6a10*/  MOV R13, R22 ;  /* 0x00000016000d7202 */ /* 0x000fe40000000f00 */
[----:B------:R-:W-:Y:S01]  /*6a20*/  MOV R22, R33 ;  /* 0x0000002100167202 */ /* 0x000fe20000000f00 */
[----:B------:R-:W-:-:S07]  /*6a30*/  IMAD.MOV.U32 R36, RZ, RZ, R14 ;  /* 0x000000ffff247224 */ /* 0x000fce00078e000e */
[----:B------:R-:W-:Y:S05]  /*6a40*/  WARPSYNC.COLLECTIVE R15, `(.L_x_160) ;  /* 0x000000000f087348 */ /* 0x000fea0003c00000 */
[----:B------:R0:W1:Y:S02]  /*6a50*/  SHFL.BFLY P6, R14, R13, R12, R11 ;  /* 0x0c00000c0d0e7389 */ /* 0x00006400000c000b */
[----:B01----:R-:W-:Y:S05]  /*6a60*/  ENDCOLLECTIVE ;  /* 0x000000000000791b */ /* 0x003fea0003800000 */
.L_x_160:
[----:B------:R-:W-:Y:S02]  /*6a70*/  MOV R34, R36 ;  /* 0x0000002400227202 */ /* 0x000fe40000000f00 */
[----:B------:R-:W-:Y:S01]  /*6a80*/  MOV R13, R19 ;  /* 0x00000013000d7202 */ /* 0x000fe20000000f00 */
[----:B------:R-:W-:Y:S02]  /*6a90*/  IMAD.MOV.U32 R19, RZ, RZ, R32 ;  /* 0x000000ffff137224 */ /* 0x000fe400078e0020 */
[----:B------:R-:W-:-:S07]  /*6aa0*/  IMAD.MOV.U32 R37, RZ, RZ, R14 ;  /* 0x000000ffff257224 */ /* 0x000fce00078e000e */
[----:B------:R-:W-:Y:S05]  /*6ab0*/  WARPSYNC.COLLECTIVE R15, `(.L_x_161) ;  /* 0x000000000f087348 */ /* 0x000fea0003c00000 */
[----:B------:R0:W1:Y:S02]  /*6ac0*/  SHFL.BFLY P6, R14, R13, R12, R11 ;  /* 0x0c00000c0d0e7389 */ /* 0x00006400000c000b */
[----:B01----:R-:W-:Y:S05]  /*6ad0*/  ENDCOLLECTIVE ;  /* 0x000000000000791b */ /* 0x003fea0003800000 */
.L_x_161:
[----:B------:R-:W-:Y:S02]  /*6ae0*/  MOV R13, R18 ;  /* 0x00000012000d7202 */ /* 0x000fe40000000f00 */
[----:B------:R-:W-:Y:S01]  /*6af0*/  MOV R18, R31 ;  /* 0x0000001f00127202 */ /* 0x000fe20000000f00 */
[----:B------:R-:W-:-:S07]  /*6b00*/  IMAD.MOV.U32 R38, RZ, RZ, R14 ;  /* 0x000000ffff267224 */ /* 0x000fce00078e000e */
[----:B------:R-:W-:Y:S05]  /*6b10*/  WARPSYNC.COLLECTIVE R15, `(.L_x_162) ;  /* 0x000000000f087348 */ /* 0x000fea0003c00000 */
[----:B------:R0:W1:Y:S02]  /*6b20*/  SHFL.BFLY P6, R14, R13, R12, R11 ;  /* 0x0c00000c0d0e7389 */ /* 0x00006400000c000b */
[----:B01----:R-:W-:Y:S05]  /*6b30*/  ENDCOLLECTIVE ;  /* 0x000000000000791b */ /* 0x003fea0003800000 */
.L_x_162:
[----:B------:R-:W-:Y:S01]  /*6b40*/  MOV R13, R17 ;  /* 0x00000011000d7202 */ /* 0x000fe20000000f00 */
[----:B------:R-:W-:Y:S02]  /*6b50*/  IMAD.MOV.U32 R17, RZ, RZ, R30 ;  /* 0x000000ffff117224 */ /* 0x000fe400078e001e */
[----:B------:R-:W-:-:S07]  /*6b60*/  IMAD.MOV.U32 R39, RZ, RZ, R14 ;  /* 0x000000ffff277224 */ /* 0x000fce00078e000e */
[----:B------:R-:W-:Y:S05]  /*6b70*/  WARPSYNC.COLLECTIVE R15, `(.L_x_163) ;  /* 0x000000000f087348 */ /* 0x000fea0003c00000 */
[----:B------:R0:W1:Y:S02]  /*6b80*/  SHFL.BFLY P6, R14, R13, R12, R11 ;  /* 0x0c00000c0d0e7389 */ /* 0x00006400000c000b */
[----:B01----:R-:W-:Y:S05]  /*6b90*/  ENDCOLLECTIVE ;  /* 0x000000000000791b */ /* 0x003fea0003800000 */
.L_x_163:
[----:B------:R-:W-:Y:S01]  /*6ba0*/  MOV R13, R26 ;  /* 0x0000001a000d7202 */ /* 0x000fe20000000f00 */
[----:B------:R-:W-:-:S07]  /*6bb0*/  IMAD.MOV.U32 R40, RZ, RZ, R14 ;  /* 0x000000ffff287224 */ /* 0x000fce00078e000e */
[----:B------:R-:W-:Y:S05]  /*6bc0*/  WARPSYNC.COLLECTIVE R15, `(.L_x_164) ;  /* 0x000000000f087348 */ /* 0x000fea0003c00000 */
[----:B------:R0:W1:Y:S02]  /*6bd0*/  SHFL.BFLY P6, R14, R13, R12, R11 ;  /* 0x0c00000c0d0e7389 */ /* 0x00006400000c000b */
[----:B01----:R-:W-:Y:S05]  /*6be0*/  ENDCOLLECTIVE ;  /* 0x000000000000791b */ /* 0x003fea0003800000 */
.L_x_164:
[----:B------:R-:W-:Y:S01]  /*6bf0*/  MOV R13, R27 ;  /* 0x0000001b000d7202 */ /* 0x000fe20000000f00 */
[----:B------:R-:W-:-:S07]  /*6c00*/  IMAD.MOV.U32 R26, RZ, RZ, R14 ;  /* 0x000000ffff1a7224 */ /* 0x000fce00078e000e */
[----:B------:R-:W-:Y:S05]  /*6c10*/  WARPSYNC.COLLECTIVE R15, `(.L_x_165) ;  /* 0x000000000f087348 */ /* 0x000fea0003c00000 */
[----:B------:R0:W1:Y:S02]  /*6c20*/  SHFL.BFLY P6, R14, R13, R12, R11 ;  /* 0x0c00000c0d0e7389 */ /* 0x00006400000c000b */
[----:B01----:R-:W-:Y:S05]  /*6c30*/  ENDCOLLECTIVE ;  /* 0x000000000000791b */ /* 0x003fea0003800000 */
.L_x_165:
[----:B------:R-:W-:Y:S01]  /*6c40*/  IMAD.MOV.U32 R35, RZ, RZ, R26 ;  /* 0x000000ffff237224 */ /* 0x000fe200078e001a */
[----:B------:R-:W-:Y:S01]  /*6c50*/  MOV R13, R28 ;  /* 0x0000001c000d7202 */ /* 0x000fe20000000f00 */
[----:B------:R-:W-:-:S07]  /*6c60*/  IMAD.MOV.U32 R27, RZ, RZ, R14 ;  /* 0x000000ffff1b7224 */ /* 0x000fce00078e000e */
[----:B------:R-:W-:Y:S05]  /*6c70*/  WARPSYNC.COLLECTIVE R15, `(.L_x_166) ;  /* 0x000000000f087348 */ /* 0x000fea0003c00000 */
[----:B------:R0:W1:Y:S02]  /*6c80*/  SHFL.BFLY P6, R14, R13, R12, R11 ;  /* 0x0c00000c0d0e7389 */ /* 0x00006400000c000b */
[----:B01----:R-:W-:Y:S05]  /*6c90*/  ENDCOLLECTIVE ;  /* 0x000000000000791b */ /* 0x003fea0003800000 */
.L_x_166:
[----:B------:R-:W-:Y:S01]  /*6ca0*/  MOV R36, R27 ;  /* 0x0000001b00247202 */ /* 0x000fe20000000f00 */
[----:B------:R-:W-:Y:S01]  /*6cb0*/  IMAD.MOV.U32 R11, RZ, RZ, R37 ;  /* 0x000000ffff0b7224 */ /* 0x000fe200078e0025 */
[----:B------:R-:W-:Y:S01]  /*6cc0*/  MOV R12, R38 ;  /* 0x00000026000c7202 */ /* 0x000fe20000000f00 */
[----:B------:R-:W-:Y:S01]  /*6cd0*/  IMAD.MOV.U32 R13, RZ, RZ, R39 ;  /* 0x000000ffff0d7224 */ /* 0x000fe200078e0027 */
[----:B------:R-:W-:Y:S01]  /*6ce0*/  MOV R15, R40 ;  /* 0x00000028000f7202 */ /* 0x000fe20000000f00 */
[----:B------:R-:W-:Y:S01]  /*6cf0*/  IMAD.MOV.U32 R28, RZ, RZ, R14 ;  /* 0x000000ffff1c7224 */ /* 0x000fe200078e000e */
[----:B------:R-:W-:Y:S01]  /*6d00*/  MOV R14, R41 ;  /* 0x00000029000e7202 */ /* 0x000fe20000000f00 */
[----:B------:R-:W-:Y:S06]  /*6d10*/  BRA `(.L_x_167) ;  /* 0xffffffc8000c7947 */ /* 0x000fec000383ffff */
.L_x_59:
[----:B------:R-:W-:Y:S01]  /*6d20*/  HFMA2 R12, -RZ, RZ, 0, 9.5367431640625e-07 ;  /* 0x00000010ff0c7431 */ /* 0x000fe200000001ff */
[----:B------:R-:W-:Y:S01]  /*6d30*/  BSSY B0, `(.L_x_168) ;  /* 0x0000007000007945 */ /* 0x000fe20003800000 */
[----:B------:R-:W-:Y:S01]  /*6d40*/  IMAD.MOV.U32 R13, RZ, RZ, R14 ;  /* 0x000000ffff0d7224 */ /* 0x000fe200078e000e */
[----:B------:R-:W-:Y:S01]  /*6d50*/  MOV R15, 0xffffffff ;  /* 0xffffffff000f7802 */ /* 0x000fe20000000f00 */
[----:B------:R-:W-:-:S07]  /*6d60*/  IMAD.MOV.U32 R11, RZ, RZ, 0x1f ;  /* 0x0000001fff0b7424 */ /* 0x000fce00078e00ff */
[----:B------:R-:W-:Y:S05]  /*6d70*/  WARPSYNC.COLLECTIVE R15, `(.L_x_169) ;  /* 0x000000000f087348 */ /* 0x000fea0003c00000 */
[----:B------:R0:W1:Y:S02]  /*6d80*/  SHFL.BFLY P6, R14, R13, R12, R11 ;  /* 0x0c00000c0d0e7389 */ /* 0x00006400000c000b */
[----:B01----:R-:W-:Y:S05]  /*6d90*/  ENDCOLLECTIVE ;  /* 0x000000000000791b */ /* 0x003fea0003800000 */
.L_x_169:
[----:B------:R-:W-:Y:S05]  /*6da0*/  BSYNC B0 ;  /* 0x0000000000007941 */ /* 0x000fea0003800000 */
.L_x_168:
        /* <DEDUP_REMOVED lines=8> */
.L_x_170:
[----:B------:R-:W-:Y:S01]  /*6e30*/  IMAD.MOV.U32 R13, RZ, RZ, R24 ;  /* 0x000000ffff0d7224 */ /* 0x000fe200078e0018 */
[----:B------:R-:W-:-:S07]  /*6e40*/  MOV R52, R14 ;  /* 0x0000000e00347202 */ /* 0x000fce0000000f00 */
[----:B------:R-:W-:Y:S05]  /*6e50*/  WARPSYNC.COLLECTIVE R15, `(.L_x_171) ;  /* 0x000000000f087348 */ /* 0x000fea0003c00000 */
[----:B------:R0:W1:Y:S02]  /*6e60*/  SHFL.BFLY P6, R14, R13, R12, R11 ;  /* 0x0c00000c0d0e7389 */ /* 0x00006400000c000b */
[----:B01----:R-:W-:Y:S05]  /*6e70*/  ENDCOLLECTIVE ;  /* 0x000000000000791b */ /* 0x003fea0003800000 */
.L_x_171:
[----:B------:R-:W-:Y:S01]  /*6e80*/  IMAD.MOV.U32 R13, RZ, RZ, R23 ;  /* 0x000000ffff0d7224 */ /* 0x000fe200078e0017 */
[----:B------:R-:W-:-:S07]  /*6e90*/  MOV R53, R14 ;  /* 0x0000000e00357202 */ /* 0x000fce0000000f00 */
[----:B------:R-:W-:Y:S05]  /*6ea0*/  WARPSYNC.COLLECTIVE R15, `(.L_x_172) ;  /* 0x000000000f087348 */ /* 0x000fea0003c00000 */
[----:B------:R0:W1:Y:S02]  /*6eb0*/  SHFL.BFLY P6, R14, R13, R12, R11 ;  /* 0x0c00000c0d0e7389 */ /* 0x00006400000c000b */
[----:B01----:R-:W-:Y:S05]  /*6ec0*/  ENDCOLLECTIVE ;  /* 0x000000000000791b */ /* 0x003fea0003800000 */
.L_x_172:
[----:B------:R-:W-:Y:S01]  /*6ed0*/  IMAD.MOV.U32 R13, RZ, RZ, R22 ;  /* 0x000000ffff0d7224 */ /* 0x000fe200078e0016 */
[----:B------:R-:W-:-:S07]  /*6ee0*/  MOV R23, R14 ;  /* 0x0000000e00177202 */ /* 0x000fce0000000f00 */
[----:B------:R-:W-:Y:S05]  /*6ef0*/  WARPSYNC.COLLECTIVE R15, `(.L_x_173) ;  /* 0x000000000f087348 */ /* 0x000fea0003c00000 */
[----:B------:R0:W1:Y:S02]  /*6f00*/  SHFL.BFLY P6, R14, R13, R12, R11 ;  /* 0x0c00000c0d0e7389 */ /* 0x00006400000c000b */
[----:B01----:R-:W-:Y:S05]  /*6f10*/  ENDCOLLECTIVE ;  /* 0x000000000000791b */ /* 0x003fea0003800000 */
.L_x_173:
[----:B------:R-:W-:Y:S01]  /*6f20*/  IMAD.MOV.U32 R13, RZ, RZ, R19 ;  /* 0x000000ffff0d7224 */ /* 0x000fe200078e0013 */
[----:B------:R-:W-:-:S07]  /*6f30*/  MOV R22, R14 ;  /* 0x0000000e00167202 */ /* 0x000fce0000000f00 */
[----:B------:R-:W-:Y:S05]  /*6f40*/  WARPSYNC.COLLECTIVE R15, `(.L_x_174) ;  /* 0x000000000f087348 */ /* 0x000fea0003c00000 */
[----:B------:R0:W1:Y:S02]  /*6f50*/  SHFL.BFLY P6, R14, R13, R12, R11 ;  /* 0x0c00000c0d0e7389 */ /* 0x00006400000c000b */
[----:B01----:R-:W-:Y:S05]  /*6f60*/  ENDCOLLECTIVE ;  /* 0x000000000000791b */ /* 0x003fea0003800000 */
.L_x_174:
[----:B------:R-:W-:Y:S02]  /*6f70*/  IMAD.MOV.U32 R13, RZ, RZ, R18 ;  /* 0x000000ffff0d7224 */ /* 0x000fe400078e0012 */
[----:B------:R-:W-:Y:S01]  /*6f80*/  IMAD.MOV.U32 R18, RZ, RZ, R22 ;  /* 0x000000ffff127224 */ /* 0x000fe200078e0016 */
[----:B------:R-:W-:-:S07]  /*6f90*/  MOV R19, R14 ;  /* 0x0000000e00137202 */ /* 0x000fce0000000f00 */
[----:B------:R-:W-:Y:S05]  /*6fa0*/  WARPSYNC.COLLECTIVE R15, `(.L_x_175) ;  /* 0x000000000f087348 */ /* 0x000fea0003c00000 */
[----:B------:R0:W1:Y:S02]  /*6fb0*/  SHFL.BFLY P6, R14, R13, R12, R11 ;  /* 0x0c00000c0d0e7389 */ /* 0x00006400000c000b */
[----:B01----:R-:W-:Y:S05]  /*6fc0*/  ENDCOLLECTIVE ;  /* 0x000000000000791b */ /* 0x003fea0003800000 */
.L_x_175:
[----:B------:R-:W-:Y:S01]  /*6fd0*/  IMAD.MOV.U32 R13, RZ, RZ, R17 ;  /* 0x000000ffff0d7224 */ /* 0x000fe200078e0011 */
[----:B------:R-:W-:Y:S02]  /*6fe0*/  MOV R17, R23 ;  /* 0x0000001700117202 */ /* 0x000fe40000000f00 */
[----:B------:R-:W-:-:S07]  /*6ff0*/  MOV R34, R14 ;  /* 0x0000000e00227202 */ /* 0x000fce0000000f00 */
[----:B------:R-:W-:Y:S05]  /*7000*/  WARPSYNC.COLLECTIVE R15, `(.L_x_176) ;  /* 0x000000000f087348 */ /* 0x000fea0003c00000 */
[----:B------:R0:W1:Y:S02]  /*7010*/  SHFL.BFLY P6, R14, R13, R12, R11 ;  /* 0x0c00000c0d0e7389 */ /* 0x00006400000c000b */
[----:B01----:R-:W-:Y:S05]  /*7020*/  ENDCOLLECTIVE ;  /* 0x000000000000791b */ /* 0x003fea0003800000 */
.L_x_176:
[----:B------:R-:W-:Y:S01]  /*7030*/  MOV R22, R34 ;  /* 0x0000002200167202 */ /* 0x000fe20000000f00 */
[----:B------:R-:W-:Y:S01]  /*7040*/  IMAD.MOV.U32 R13, RZ, RZ, R33 ;  /* 0x000000ffff0d7224 */ /* 0x000fe200078e0021 */
[----:B------:R-:W-:-:S07]  /*7050*/  MOV R35, R14 ;  /* 0x0000000e00237202 */ /* 0x000fce0000000f00 */
[----:B------:R-:W-:Y:S05]  /*7060*/  WARPSYNC.COLLECTIVE R15, `(.L_x_177) ;  /* 0x000000000f087348 */ /* 0x000fea0003c00000 */
[----:B------:R0:W1:Y:S02]  /*7070*/  SHFL.BFLY P6, R14, R13, R12, R11 ;  /* 0x0c00000c0d0e7389 */ /* 0x00006400000c000b */
[----:B01----:R-:W-:Y:S05]  /*7080*/  ENDCOLLECTIVE ;  /* 0x000000000000791b */ /* 0x003fea0003800000 */
.L_x_177:
[----:B------:R-:W-:Y:S02]  /*7090*/  IMAD.MOV.U32 R23, RZ, RZ, R35 ;  /* 0x000000ffff177224 */ /* 0x000fe400078e0023 */
[----:B------:R-:W-:Y:S01]  /*70a0*/  IMAD.MOV.U32 R13, RZ, RZ, R32 ;  /* 0x000000ffff0d7224 */ /* 0x000fe200078e0020 */
[----:B------:R-:W-:-:S07]  /*70b0*/  MOV R24, R14 ;  /* 0x0000000e00187202 */ /* 0x000fce0000000f00 */
[----:B------:R-:W-:Y:S05]  /*70c0*/  WARPSYNC.COLLECTIVE R15, `(.L_x_178) ;  /* 0x000000000f087348 */ /* 0x000fea0003c00000 */
[----:B------:R0:W1:Y:S02]  /*70d0*/  SHFL.BFLY P6, R14, R13, R12, R11 ;  /* 0x0c00000c0d0e7389 */ /* 0x00006400000c000b */
[----:B01----:R-:W-:Y:S05]  /*70e0*/  ENDCOLLECTIVE ;  /* 0x000000000000791b */ /* 0x003fea0003800000 */
.L_x_178:
[----:B------:R-:W-:Y:S01]  /*70f0*/  IMAD.MOV.U32 R13, RZ, RZ, R31 ;  /* 0x000000ffff0d7224 */ /* 0x000fe200078e001f */
[----:B------:R-:W-:-:S07]  /*7100*/  MOV R25, R14 ;  /* 0x0000000e00197202 */ /* 0x000fce0000000f00 */
[----:B------:R-:W-:Y:S05]  /*7110*/  WARPSYNC.COLLECTIVE R15, `(.L_x_179) ;  /* 0x000000000f087348 */ /* 0x000fea0003c00000 */
[----:B------:R0:W1:Y:S02]  /*7120*/  SHFL.BFLY P6, R14, R13, R12, R11 ;  /* 0x0c00000c0d0e7389 */ /* 0x00006400000c000b */
[----:B01----:R-:W-:Y:S05]  /*7130*/  ENDCOLLECTIVE ;  /* 0x000000000000791b */ /* 0x003fea0003800000 */
.L_x_179:
[----:B------:R-:W-:Y:S01]  /*7140*/  IMAD.MOV.U32 R13, RZ, RZ, R30 ;  /* 0x000000ffff0d7224 */ /* 0x000fe200078e001e */
[----:B------:R-:W-:-:S07]  /*7150*/  MOV R31, R14 ;  /* 0x0000000e001f7202 */ /* 0x000fce0000000f00 */
[----:B------:R-:W-:Y:S05]  /*7160*/  WARPSYNC.COLLECTIVE R15, `(.L_x_180) ;  /* 0x000000000f087348 */ /* 0x000fea0003c00000 */
[----:B------:R0:W1:Y:S02]  /*7170*/  SHFL.BFLY P6, R14, R13, R12, R11 ;  /* 0x0c00000c0d0e7389 */ /* 0x00006400000c000b */
[----:B01----:R-:W-:Y:S05]  /*7180*/  ENDCOLLECTIVE ;  /* 0x000000000000791b */ /* 0x003fea0003800000 */
.L_x_180:
[----:B------:R-:W-:Y:S01]  /*7190*/  IMAD.MOV.U32 R13, RZ, RZ, R29 ;  /* 0x000000ffff0d7224 */ /* 0x000fe200078e001d */
[----:B------:R-:W-:-:S07]  /*71a0*/  MOV R30, R14 ;  /* 0x0000000e001e7202 */ /* 0x000fce0000000f00 */
[----:B------:R-:W-:Y:S05]  /*71b0*/  WARPSYNC.COLLECTIVE R15, `(.L_x_181) ;  /* 0x000000000f087348 */ /* 0x000fea0003c00000 */
[----:B------:R0:W1:Y:S02]  /*71c0*/  SHFL.BFLY P6, R14, R13, R12, R11 ;  /* 0x0c00000c0d0e7389 */ /* 0x00006400000c000b */
[----:B01----:R-:W-:Y:S05]  /*71d0*/  ENDCOLLECTIVE ;  /* 0x000000000000791b */ /* 0x003fea0003800000 */
.L_x_181:
[----:B------:R-:W-:Y:S01]  /*71e0*/  IMAD.MOV.U32 R13, RZ, RZ, R28 ;  /* 0x000000ffff0d7224 */ /* 0x000fe200078e001c */
[----:B------:R-:W-:-:S07]  /*71f0*/  MOV R29, R14 ;  /* 0x0000000e001d7202 */ /* 0x000fce0000000f00 */
[----:B------:R-:W-:Y:S05]  /*7200*/  WARPSYNC.COLLECTIVE R15, `(.L_x_182) ;  /* 0x000000000f087348 */ /* 0x000fea0003c00000 */
[----:B------:R0:W1:Y:S02]  /*7210*/  SHFL.BFLY P6, R14, R13, R12, R11 ;  /* 0x0c00000c0d0e7389 */ /* 0x00006400000c000b */
[----:B01----:R-:W-:Y:S05]  /*7220*/  ENDCOLLECTIVE ;  /* 0x000000000000791b */ /* 0x003fea0003800000 */
.L_x_182:
[----:B------:R-:W-:Y:S01]  /*7230*/  MOV R28, R29 ;  /* 0x0000001d001c7202 */ /* 0x000fe20000000f00 */
[----:B------:R-:W-:Y:S02]  /*7240*/  IMAD.MOV.U32 R13, RZ, RZ, R27 ;  /* 0x000000ffff0d7224 */ /* 0x000fe400078e001b */
[----:B------:R-:W-:Y:S01]  /*7250*/  IMAD.MOV.U32 R27, RZ, RZ, R30 ;  /* 0x000000ffff1b7224 */ /* 0x000fe200078e001e */
[----:B------:R-:W-:-:S07]  /*7260*/  MOV R36, R14 ;  /* 0x0000000e00247202 */ /* 0x000fce0000000f00 */
[----:B------:R-:W-:Y:S05]  /*7270*/  WARPSYNC.COLLECTIVE R15, `(.L_x_183) ;  /* 0x000000000f087348 */ /* 0x000fea0003c00000 */
[----:B------:R0:W1:Y:S02]  /*7280*/  SHFL.BFLY P6, R14, R13, R12, R11 ;  /* 0x0c00000c0d0e7389 */ /* 0x00006400000c000b */
[----:B01----:R-:W-:Y:S05]  /*7290*/  ENDCOLLECTIVE ;  /* 0x000000000000791b */ /* 0x003fea0003800000 */
.L_x_183:
[----:B------:R-:W-:Y:S02]  /*72a0*/  IMAD.MOV.U32 R29, RZ, RZ, R36 ;  /* 0x000000ffff1d7224 */ /* 0x000fe400078e0024 */
[----:B------:R-:W-:Y:S01]  /*72b0*/  IMAD.MOV.U32 R13, RZ, RZ, R26 ;  /* 0x000000ffff0d7224 */ /* 0x000fe200078e001a */
[----:B------:R-:W-:Y:S02]  /*72c0*/  MOV R26, R31 ;  /* 0x0000001f001a7202 */ /* 0x000fe40000000f00 */
[----:B------:R-:W-:-:S07]  /*72d0*/  MOV R37, R14 ;  /* 0x0000000e00257202 */ /* 0x000fce0000000f00 */
[----:B------:R-:W-:Y:S05]  /*72e0*/  WARPSYNC.COLLECTIVE R15, `(.L_x_184) ;  /* 0x000000000f087348 */ /* 0x000fea0003c00000 */
[----:B------:R0:W1:Y:S02]  /*72f0*/  SHFL.BFLY P6, R14, R13, R12, R11 ;  /* 0x0c00000c0d0e7389 */ /* 0x00006400000c000b */
[----:B01----:R-:W-:Y:S05]  /*7300*/  ENDCOLLECTIVE ;  /* 0x000000000000791b */ /* 0x003fea0003800000 */
.L_x_184:
[----:B------:R-:W-:Y:S01]  /*7310*/  MOV R30, R37 ;  /* 0x00000025001e7202 */ /* 0x000fe20000000f00 */
[----:B------:R-:W-:Y:S06]  /*7320*/  BRA `(.L_x_185) ;  /* 0xffffffc800987947 */ /* 0x000fec000383ffff */
.L_x_186:
[----:B------:R-:W-:-:S00]  /*7330*/  BRA `(.L_x_186) ;  /* 0xfffffffc00fc7947 */ /* 0x000fc0000383ffff */
[----:B------:R-:W-:-:S00]  /*7340*/  NOP ;  /* 0x0000000000007918 */ /* 0x000fc00000000000 */
        /* <DEDUP_REMOVED lines=11> */
.L_x_293:


//--------------------- .text._Z5t_badi           --------------------------
	.section	.text._Z5t_badi,"ax",@progbits
	.align	128
        .global         _Z5t_badi
        .type           _Z5t_badi,@function
        .size           _Z5t_badi,(.L_x_294 - _Z5t_badi)
        .other          _Z5t_badi,@"STO_CUDA_ENTRY STV_DEFAULT"
_Z5t_badi:
.text._Z5t_badi:
[----:B------:R-:W0:Y:S01]  /*0000*/  LDC R1, c[0x0][0x37c] ;  /* 0x0000df00ff017b82 */ /* 0x000e220000000800 */
[----:B------:R-:W1:Y:S01]  /*0010*/  S2R R2, SR_TID.X ;  /* 0x0000000000027919 */ /* 0x000e620000002100 */
[----:B------:R-:W2:Y:S01]  /*0020*/  LDCU UR6, c[0x0][0x380] ;  /* 0x00007000ff0677ac */ /* 0x000ea20008000800 */
[----:B0-----:R-:W-:Y:S01]  /*0030*/  VIADD R1, R1, 0xffffff70 ;  /* 0xffffff7001017836 */ /* 0x001fe20000000000 */
[----:B------:R-:W-:Y:S01]  /*0040*/  BSSY.RECONVERGENT B7, `(.L_x_187) ;  /* 0x000017a000077945 */ /* 0x000fe20003800200 */
[----:B------:R-:W0:Y:S01]  /*0050*/  LDCU UR4, c[0x0][0x2f8] ;  /* 0x00005f00ff0477ac */ /* 0x000e220008000800 */
[----:B------:R-:W3:Y:S01]  /*0060*/  LDCU UR5, c[0x0][0x2fc] ;  /* 0x00005f80ff0577ac */ /* 0x000ee20008000800 */
[----:B-1----:R-:W-:-:S04]  /*0070*/  IMAD.SHL.U32 R36, R2, 0x20, RZ ;  /* 0x0000002002247824 */ /* 0x002fc800078e00ff */
        /* <DEDUP_REMOVED lines=13> */
[----:B------:R-:W-:Y:S01]  /*0150*/  STL.128 [R1+0x10], R4 ;  /* 0x0000100401007387 */ /* 0x000fe20000100c00 */
[C---:B------:R-:W-:Y:S01]  /*0160*/  VIADD R17, R36.reuse, 0x1d ;  /* 0x0000001d24117836 */ /* 0x040fe20000000000 */
[C---:B--2---:R-:W-:Y:S01]  /*0170*/  ISETP.GE.AND P0, PT, R36.reuse, UR6, PT ;  /* 0x0000000624007c0c */ /* 0x044fe2000bf06270 */
[C---:B------:R-:W-:Y:S01]  /*0180*/  VIADD R19, R36.reuse, 0x1f ;  /* 0x0000001f24137836 */ /* 0x040fe20000000000 */
[----:B------:R-:W-:Y:S01]  /*0190*/  STL.128 [R1+0x20], R8 ;  /* 0x0000200801007387 */ /* 0x000fe20000100c00 */
[C---:B------:R-:W-:Y:S01]  /*01a0*/  VIADD R24, R36.reuse, 0x18 ;  /* 0x0000001824187836 */ /* 0x040fe20000000000 */
[C---:B------:R-:W-:Y:S01]  /*01b0*/  IADD3 R38, PT, PT, R36.reuse, 0x2, RZ ;  /* 0x0000000224267810 */ /* 0x040fe20007ffe0ff */
[C---:B------:R-:W-:Y:S01]  /*01c0*/  VIADD R25, R36.reuse, 0x19 ;  /* 0x0000001924197836 */ /* 0x040fe20000000000 */
[----:B------:R-:W-:Y:S01]  /*01d0*/  STL.128 [R1+0x70], R16 ;  /* 0x0000701001007387 */ /* 0x000fe20000100c00 */
[C---:B------:R-:W-:Y:S01]  /*01e0*/  VIADD R27, R36.reuse, 0x1b ;  /* 0x0000001b241b7836 */ /* 0x040fe20000000000 */
[C---:B------:R-:W-:Y:S01]  /*01f0*/  IADD3 R22, PT, PT, R36.reuse, 0xe, RZ ;  /* 0x0000000e24167810 */ /* 0x040fe20007ffe0ff */
[----:B------:R-:W-:-:S02]  /*0200*/  VIADD R28, R36, 0x10 ;  /* 0x00000010241c7836 */ /* 0x000fc40000000000 */
[C---:B------:R-:W-:Y:S01]  /*0210*/  VIADD R29, R36.reuse, 0x11 ;  /* 0x00000011241d7836 */ /* 0x040fe20000000000 */
[----:B------:R-:W-:Y:S01]  /*0220*/  STL.128 [R1+0x60], R24 ;  /* 0x0000601801007387 */ /* 0x000fe20000100c00 */
[C---:B------:R-:W-:Y:S02]  /*0230*/  VIADD R31, R36.reuse, 0x13 ;  /* 0x00000013241f7836 */ /* 0x040fe40000000000 */
[C---:B------:R-:W-:Y:S02]  /*0240*/  VIADD R32, R36.reuse, 0x14 ;  /* 0x0000001424207836 */ /* 0x040fe40000000000 */
[C---:B------:R-:W-:Y:S01]  /*0250*/  VIADD R33, R36.reuse, 0x15 ;  /* 0x0000001524217836 */ /* 0x040fe20000000000 */
[----:B------:R-:W-:Y:S01]  /*0260*/  STL.128 [R1+0x40], R28 ;  /* 0x0000401c01007387 */ /* 0x000fe20000100c00 */
[C---:B------:R-:W-:Y:S02]  /*0270*/  VIADD R35, R36.reuse, 0x17 ;  /* 0x0000001724237836 */ /* 0x040fe40000000000 */
[----:B------:R-:W-:-:S02]  /*0280*/  VIADD R37, R36, 0x1 ;  /* 0x0000000124257836 */ /* 0x000fc40000000000 */
[C---:B------:R-:W-:Y:S01]  /*0290*/  VIADD R39, R36.reuse, 0x3 ;  /* 0x0000000324277836 */ /* 0x040fe20000000000 */
[----:B------:R-:W-:Y:S01]  /*02a0*/  STL.128 [R1+0x50], R32 ;  /* 0x0000502001007387 */ /* 0x000fe20000100c00 */
[C---:B------:R-:W-:Y:S02]  /*02b0*/  VIADD R20, R36.reuse, 0xc ;  /* 0x0000000c24147836 */ /* 0x040fe40000000000 */
[C---:B------:R-:W-:Y:S01]  /*02c0*/  VIADD R21, R36.reuse, 0xd ;  /* 0x0000000d24157836 */ /* 0x040fe20000000000 */
[----:B------:R0:W-:Y:S01]  /*02d0*/  STL.128 [R1], R36 ;  /* 0x0000002401007387 */ /* 0x0001e20000100c00 */
[----:B------:R-:W-:-:S05]  /*02e0*/  VIADD R23, R36, 0xf ;  /* 0x0000000f24177836 */ /* 0x000fca0000000000 */
[----:B------:R3:W-:Y:S01]  /*02f0*/  STL.128 [R1+0x30], R20 ;  /* 0x0000301401007387 */ /* 0x0007e20000100c00 */
[----:B0-----:R-:W-:-:S05]  /*0300*/  IADD3 R37, P1, PT, R1, UR4, RZ ;  /* 0x0000000401257c10 */ /* 0x001fca000ff3e0ff */
[----:B---3--:R-:W-:Y:S01]  /*0310*/  IMAD.X R22, RZ, RZ, UR5, P1 ;  /* 0x00000005ff167e24 */ /* 0x008fe200088e06ff */
[----:B------:R-:W-:Y:S07]  /*0320*/  @!P0 BRA `(.L_x_188) ;  /* 0x00000014002c8947 */ /* 0x000fee0003800000 */
[----:B------:R-:W-:Y:S01]  /*0330*/  IADD3 R26, P0, PT, R37, 0x80, RZ ;  /* 0x00000080251a7810 */ /* 0x000fe20007f1e0ff */
[----:B------:R-:W-:Y:S02]  /*0340*/  HFMA2 R27, -RZ, RZ, 0, 0 ;  /* 0x00000000ff1b7431 */ /* 0x000fe400000001ff */
[----:B------:R-:W-:Y:S02]  /*0350*/  IMAD.MOV R38, RZ, RZ, -R2 ;  /* 0x000000ffff267224 */ /* 0x000fe400078e0a02 */
[----:B------:R-:W-:-:S08]  /*0360*/  IMAD.X R19, RZ, RZ, R22, P0 ;  /* 0x000000ffff137224 */ /* 0x000fd000000e0616 */
.L_x_223:
        /* <DEDUP_REMOVED lines=8> */
[----:B------:R-:W-:Y:S02]  /*03f0*/  IMAD.MOV.U32 R6, RZ, RZ, R26 ;  /* 0x000000ffff067224 */ /* 0x000fe400078e001a */
[----:B------:R-:W-:Y:S01]  /*0400*/  IMAD.MOV.U32 R7, RZ, RZ, R19 ;  /* 0x000000ffff077224 */ /* 0x000fe200078e0013 */
[----:B------:R1:W2:Y:S01]  /*0410*/  LDC.64 R8, c[0x4][R18] ;  /* 0x0100000012087b82 */ /* 0x0002a20000000a00 */
[----:B0-----:R-:W-:Y:S01]  /*0420*/  VIADD R17, R26, -UR4 ;  /* 0x800000041a117c36 */ /* 0x001fe20008000000 */
[----:B------:R-:W0:Y:S04]  /*0430*/  LDCU.64 UR4, c[0x4][0x8] ;  /* 0x01000100ff0477ac */ /* 0x000e280008000a00 */
[----:B------:R1:W-:Y:S01]  /*0440*/  STL [R17], R36 ;  /* 0x0000002411007387 */ /* 0x0003e20000100800 */
[----:B0-----:R-:W-:Y:S01]  /*0450*/  MOV R4, UR4 ;  /* 0x0000000400047c02 */ /* 0x001fe20008000f00 */
[----:B-1----:R-:W-:-:S07]  /*0460*/  IMAD.U32 R5, RZ, RZ, UR5 ;  /* 0x00000005ff057e24 */ /* 0x002fce000f8e00ff */
[----:B------:R-:W-:-:S07]  /*0470*/  LEPC R20, `(.L_x_191) ;  /* 0x000000001014794e */ /* 0x000fce0000000000 */
[----:B--2---:R-:W-:Y:S05]  /*0480*/  CALL.ABS.NOINC R8 ;  /* 0x0000000008007343 */ /* 0x004fea0003c00000 */
.L_x_191:
[----:B------:R-:W-:Y:S01]  /*0490*/  IADD3 R0, PT, PT, R36, 0x1, RZ ;  /* 0x0000000124007810 */ /* 0x000fe20007ffe0ff */
[----:B------:R0:W1:Y:S01]  /*04a0*/  LDC.64 R8, c[0x4][R18] ;  /* 0x0100000012087b82 */ /* 0x0000620000000a00 */
[----:B------:R-:W2:Y:S01]  /*04b0*/  LDCU.64 UR4, c[0x4][0x8] ;  /* 0x01000100ff0477ac */ /* 0x000ea20008000a00 */
[----:B------:R-:W-:Y:S01]  /*04c0*/  IMAD.MOV.U32 R6, RZ, RZ, R26 ;  /* 0x000000ffff067224 */ /* 0x000fe200078e001a */
[----:B------:R-:W-:Y:S01]  /*04d0*/  MOV R7, R19 ;  /* 0x0000001300077202 */ /* 0x000fe20000000f00 */
[----:B------:R0:W-:Y:S01]  /*04e0*/  STL [R17], R0 ;  /* 0x0000000011007387 */ /* 0x0001e20000100800 */
[----:B--2---:R-:W-:Y:S02]  /*04f0*/  IMAD.U32 R4, RZ, RZ, UR4 ;  /* 0x00000004ff047e24 */ /* 0x004fe4000f8e00ff */
[----:B0-----:R-:W-:-:S07]  /*0500*/  IMAD.U32 R5, RZ, RZ, UR5 ;  /* 0x00000005ff057e24 */ /* 0x001fce000f8e00ff */
[----:B------:R-:W-:-:S07]  /*0510*/  LEPC R20, `(.L_x_192) ;  /* 0x000000001014794e */ /* 0x000fce0000000000 */
[----:B-1----:R-:W-:Y:S05]  /*0520*/  CALL.ABS.NOINC R8 ;  /* 0x0000000008007343 */ /* 0x002fea0003c00000 */
.L_x_192:
[----:B------:R-:W-:Y:S01]  /*0530*/  VIADD R0, R36, 0x2 ;  /* 0x0000000224007836 */ /* 0x000fe20000000000 */
        /* <DEDUP_REMOVED lines=9> */
.L_x_193:
        /* <DEDUP_REMOVED lines=10> */
.L_x_194:
[----:B------:R-:W-:Y:S01]  /*0670*/  VIADD R0, R36, 0x4 ;  /* 0x0000000424007836 */ /* 0x000fe20000000000 */
[----:B------:R0:W1:Y:S01]  /*0680*/  LDC.64 R8, c[0x4][R18] ;  /* 0x0100000012087b82 */ /* 0x0000620000000a00 */
[----:B------:R-:W2:Y:S01]  /*0690*/  LDCU.64 UR4, c[0x4][0x8] ;  /* 0x01000100ff0477ac */ /* 0x000ea20008000a00 */
[----:B------:R-:W-:Y:S02]  /*06a0*/  IMAD.MOV.U32 R6, RZ, RZ, R26 ;  /* 0x000000ffff067224 */ /* 0x000fe400078e001a */
[----:B------:R0:W-:Y:S01]  /*06b0*/  STL [R17], R0 ;  /* 0x0000000011007387 */ /* 0x0001e20000100800 */
[----:B------:R-:W-:Y:S01]  /*06c0*/  IMAD.MOV.U32 R7, RZ, RZ, R19 ;  /* 0x000000ffff077224 */ /* 0x000fe200078e0013 */
[----:B--2---:R-:W-:Y:S01]  /*06d0*/  MOV R4, UR4 ;  /* 0x0000000400047c02 */ /* 0x004fe20008000f00 */
[----:B0-----:R-:W-:-:S07]  /*06e0*/  IMAD.U32 R5, RZ, RZ, UR5 ;  /* 0x00000005ff057e24 */ /* 0x001fce000f8e00ff */
[----:B------:R-:W-:-:S07]  /*06f0*/  LEPC R20, `(.L_x_195) ;  /* 0x000000001014794e */ /* 0x000fce0000000000 */
[----:B-1----:R-:W-:Y:S05]  /*0700*/  CALL.ABS.NOINC R8 ;  /* 0x0000000008007343 */ /* 0x002fea0003c00000 */
.L_x_195:
        /* <DEDUP_REMOVED lines=10> */
.L_x_196:
        /* <DEDUP_REMOVED lines=10> */
.L_x_197:
        /* <DEDUP_REMOVED lines=10> */
.L_x_198:
        /* <DEDUP_REMOVED lines=10> */
.L_x_199:
        /* <DEDUP_REMOVED lines=10> */
.L_x_200:
        /* <DEDUP_REMOVED lines=10> */
.L_x_201:
        /* <DEDUP_REMOVED lines=10> */
.L_x_202:
        /* <DEDUP_REMOVED lines=10> */
.L_x_203:
        /* <DEDUP_REMOVED lines=10> */
.L_x_204:
        /* <DEDUP_REMOVED lines=10> */
.L_x_205:
        /* <DEDUP_REMOVED lines=9> */
.L_x_206:
        /* <DEDUP_REMOVED lines=9> */
.L_x_207:
        /* <DEDUP_REMOVED lines=9> */
.L_x_208:
        /* <DEDUP_REMOVED lines=9> */
.L_x_209:
        /* <DEDUP_REMOVED lines=9> */
.L_x_210:
        /* <DEDUP_REMOVED lines=9> */
.L_x_211:
        /* <DEDUP_REMOVED lines=9> */
.L_x_212:
        /* <DEDUP_REMOVED lines=9> */
.L_x_213:
        /* <DEDUP_REMOVED lines=9> */
.L_x_214:
        /* <DEDUP_REMOVED lines=9> */
.L_x_215:
        /* <DEDUP_REMOVED lines=9> */
.L_x_216:
        /* <DEDUP_REMOVED lines=10> */
.L_x_217:
        /* <DEDUP_REMOVED lines=10> */
.L_x_218:
[----:B------:R0:W-:Y:S01]  /*14c0*/  STL [R17], R16 ;  /* 0x0000001011007387 */ /* 0x0001e20000100800 */
[----:B------:R0:W1:Y:S01]  /*14d0*/  LDC.64 R8, c[0x4][R18] ;  /* 0x0100000012087b82 */ /* 0x0000620000000a00 */
[----:B------:R-:W2:Y:S01]  /*14e0*/  LDCU.64 UR4, c[0x4][0x8] ;  /* 0x01000100ff0477ac */ /* 0x000ea20008000a00 */
[----:B------:R-:W-:Y:S02]  /*14f0*/  IMAD.MOV.U32 R6, RZ, RZ, R26 ;  /* 0x000000ffff067224 */ /* 0x000fe400078e001a */
[----:B------:R-:W-:Y:S01]  /*1500*/  IMAD.MOV.U32 R7, RZ, RZ, R19 ;  /* 0x000000ffff077224 */ /* 0x000fe200078e0013 */
[----:B--2---:R-:W-:Y:S01]  /*1510*/  MOV R4, UR4 ;  /* 0x0000000400047c02 */ /* 0x004fe20008000f00 */
[----:B0-----:R-:W-:-:S07]  /*1520*/  IMAD.U32 R5, RZ, RZ, UR5 ;  /* 0x00000005ff057e24 */ /* 0x001fce000f8e00ff */
[----:B------:R-:W-:-:S07]  /*1530*/  LEPC R20, `(.L_x_219) ;  /* 0x000000001014794e */ /* 0x000fce0000000000 */
[----:B-1----:R-:W-:Y:S05]  /*1540*/  CALL.ABS.NOINC R8 ;  /* 0x0000000008007343 */ /* 0x002fea0003c00000 */
.L_x_219:
        /* <DEDUP_REMOVED lines=10> */
.L_x_220:
        /* <DEDUP_REMOVED lines=10> */
.L_x_221:
        /* <DEDUP_REMOVED lines=10> */
.L_x_222:
[----:B------:R0:W1:Y:S01]  /*1730*/  LDC.64 R8, c[0x4][R18] ;  /* 0x0100000012087b82 */ /* 0x0000620000000a00 */
[----:B------:R-:W2:Y:S01]  /*1740*/  LDCU.64 UR4, c[0x4][0x10] ;  /* 0x01000200ff0477ac */ /* 0x000ea20008000a00 */
[----:B------:R-:W-:Y:S01]  /*1750*/  CS2R R6, SRZ ;  /* 0x0000000000067805 */ /* 0x000fe2000001ff00 */
[----:B--2---:R-:W-:Y:S01]  /*1760*/  IMAD.U32 R4, RZ, RZ, UR4 ;  /* 0x00000004ff047e24 */ /* 0x004fe2000f8e00ff */
[----:B0-----:R-:W-:-:S07]  /*1770*/  MOV R5, UR5 ;  /* 0x0000000500057c02 */ /* 0x001fce0008000f00 */
[----:B------:R-:W-:-:S07]  /*1780*/  LEPC R20, `(.L_x_190) ;  /* 0x000000001014794e */ /* 0x000fce0000000000 */
[----:B-1----:R-:W-:Y:S05]  /*1790*/  CALL.ABS.NOINC R8 ;  /* 0x0000000008007343 */ /* 0x002fea0003c00000 */
.L_x_190:
[----:B------:R-:W-:Y:S05]  /*17a0*/  BSYNC.RECONVERGENT B6 ;  /* 0x0000000000067941 */ /* 0x000fea0003800200 */
.L_x_189:
[----:B------:R-:W-:Y:S01]  /*17b0*/  ISETP.NE.AND P6, PT, R39, RZ, PT ;  /* 0x000000ff2700720c */ /* 0x000fe20003fc5270 */
[----:B------:R-:W-:-:S12]  /*17c0*/  VIADD R38, R38, 0x1 ;  /* 0x0000000126267836 */ /* 0x000fd80000000000 */
[----:B------:R-:W-:Y:S05]  /*17d0*/  @P6 BRA `(.L_x_223) ;  /* 0xffffffe800e46947 */ /* 0x000fea000383ffff */
.L_x_188:
[----:B------:R-:W-:Y:S05]  /*17e0*/  BSYNC.RECONVERGENT B7 ;  /* 0x0000000000077941 */ /* 0x000fea0003800200 */
.L_x_187:
[----:B------:R-:W-:-:S05]  /*17f0*/  IMAD.SHL.U32 R5, R2, 0x4, RZ ;  /* 0x0000000402057824 */ /* 0x000fca00078e00ff */
[----:B------:R-:W-:-:S05]  /*1800*/  LOP3.LUT R0, R5, 0x4, RZ, 0x3c, !PT ;  /* 0x0000000405007812 */ /* 0x000fca00078e3cff */
[----:B------:R-:W-:-:S05]  /*1810*/  IMAD.IADD R9, R1, 0x1, R0 ;  /* 0x0000000101097824 */ /* 0x000fca00078e0200 */
[----:B------:R0:W5:Y:S01]  /*1820*/  LDL R13, [R9] ;  /* 0x00000000090d7983 */ /* 0x0001620000100800 */
[----:B------:R-:W-:Y:S01]  /*1830*/  UMOV UR4, 0xffffffff ;  /* 0xffffffff00047882 */ /* 0x000fe20000000000 */
[----:B------:R-:W-:Y:S02]  /*1840*/  LOP3.LUT R12, R2, 0x1, RZ, 0x3c, !PT ;  /* 0x00000001020c7812 */ /* 0x000fe400078e3cff */
[----:B------:R-:W-:Y:S05]  /*1850*/  BRA.DIV UR4, `(.L_x_224) ;  /* 0x0000002204107947 */ /* 0x000fea000b800000 */
[----:B-----5:R-:W1:Y:S01]  /*1860*/  SHFL.IDX PT, R0, R13, R12, 0x1f ;  /* 0x00001f0c0d007589 */ /* 0x020e6200000e0000 */
[----:B------:R-:W-:-:S04]  /*1870*/  LOP3.LUT R10, R5, 0x8, RZ, 0x3c, !PT ;  /* 0x00000008050a7812 */ /* 0x000fc800078e3cff */
[----:B------:R-:W-:Y:S01]  /*1880*/  IADD3 R10, PT, PT, R1, R10, RZ ;  /* 0x0000000a010a7210 */ /* 0x000fe20007ffe0ff */
[----:B-1----:R-:W-:Y:S04]  /*1890*/  STL [R9], R0 ;  /* 0x0000000009007387 */ /* 0x002fe80000100800 */
[----:B------:R-:W2:Y:S01]  /*18a0*/  LDL R13, [R10] ;  /* 0x000000000a0d7983 */ /* 0x000ea20000100800 */
[----:B------:R-:W-:Y:S02]  /*18b0*/  LOP3.LUT R3, R2, 0x2, RZ, 0x3c, !PT ;  /* 0x0000000202037812 */ /* 0x000fe400078e3cff */
[----:B------:R-:W-:-:S05]  /*18c0*/  LOP3.LUT R4, R5, 0xc, RZ, 0x3c, !PT ;  /* 0x0000000c05047812 */ /* 0x000fca00078e3cff */
[----:B------:R-:W-:Y:S01]  /*18d0*/  IMAD.IADD R7, R1, 0x1, R4 ;  /* 0x0000000101077824 */ /* 0x000fe200078e0204 */
[----:B--2---:R-:W1:Y:S04]  /*18e0*/  SHFL.IDX PT, R3, R13, R3, 0x1f ;  /* 0x00001f030d037589 */ /* 0x004e6800000e0000 */
[----:B-1----:R-:W-:Y:S04]  /*18f0*/  STL [R10], R3 ;  /* 0x000000030a007387 */ /* 0x002fe80000100800 */
[----:B------:R-:W2:Y:S01]  /*1900*/  LDL R13, [R7] ;  /* 0x00000000070d7983 */ /* 0x000ea20000100800 */
[----:B------:R-:W-:-:S02]  /*1910*/  LOP3.LUT R4, R2, 0x3, RZ, 0x3c, !PT ;  /* 0x0000000302047812 */ /* 0x000fc400078e3cff */
[----:B------:R-:W-:-:S05]  /*1920*/  LOP3.LUT R6, R5, 0x10, RZ, 0x3c, !PT ;  /* 0x0000001005067812 */ /* 0x000fca00078e3cff */
[----:B0-----:R-:W-:Y:S01]  /*1930*/  IMAD.IADD R9, R1, 0x1, R6 ;  /* 0x0000000101097824 */ /* 0x001fe200078e0206 */
[----:B--2---:R-:W0:Y:S04]  /*1940*/  SHFL.IDX PT, R4, R13, R4, 0x1f ;  /* 0x00001f040d047589 */ /* 0x004e2800000e0000 */
[----:B0-----:R-:W-:Y:S04]  /*1950*/  STL [R7], R4 ;  /* 0x0000000407007387 */ /* 0x001fe80000100800 */
[----:B------:R-:W2:Y:S01]  /*1960*/  LDL R13, [R9] ;  /* 0x00000000090d7983 */ /* 0x000ea20000100800 */
[----:B------:R-:W-:-:S02]  /*1970*/  LOP3.LUT R0, R2, 0x4, RZ, 0x3c, !PT ;  /* 0x0000000402007812 */ /* 0x000fc400078e3cff */
[----:B------:R-:W-:-:S05]  /*1980*/  LOP3.LUT R8, R5, 0x14, RZ, 0x3c, !PT ;  /* 0x0000001405087812 */ /* 0x000fca00078e3cff */
[----:B------:R-:W-:Y:S01]  /*1990*/  IMAD.IADD R8, R1, 0x1, R8 ;  /* 0x0000000101087824 */ /* 0x000fe200078e0208 */
[----:B--2---:R-:W0:Y:S04]  /*19a0*/  SHFL.IDX PT, R0, R13, R0, 0x1f ;  /* 0x00001f000d007589 */ /* 0x004e2800000e0000 */
[----:B0-----:R-:W-:Y:S04]  /*19b0*/  STL [R9], R0 ;  /* 0x0000000009007387 */ /* 0x001fe80000100800 */
[----:B------:R-:W2:Y:S01]  /*19c0*/  LDL R13, [R8] ;  /* 0x00000000080d7983 */ /* 0x000ea20000100800 */
[----:B------:R-:W-:-:S02]  /*19d0*/  LOP3.LUT R3, R2, 0x5, RZ, 0x3c, !PT ;  /* 0x0000000502037812 */ /* 0x000fc400078e3cff */
[----:B------:R-:W-:-:S04]  /*19e0*/  LOP3.LUT R6, R5, 0x18, RZ, 0x3c, !PT ;  /* 0x0000001805067812 */ /* 0x000fc800078e3cff */
[----:B------:R-:W-:Y:S01]  /*19f0*/  IADD3 R7, PT, PT, R1, R6, RZ ;  /* 0x0000000601077210 */ /* 0x000fe20007ffe0ff */
        /* <DEDUP_REMOVED lines=151> */
[----:B0-----:R0:W-:Y:S04]  /*2370*/  STL [R7], R4 ;  /* 0x0000000407007387 */ /* 0x0011e80000100800 */
[----:B------:R-:W2:Y:S01]  /*2380*/  LDL R13, [R5] ;  /* 0x00000000050d7983 */ /* 0x000ea20000100800 */
[----:B------:R-:W-:-:S05]  /*2390*/  LOP3.LUT R0, R2, 0x1f, RZ, 0x3c, !PT ;  /* 0x0000001f02007812 */ /* 0x000fca00078e3cff */
[----:B--2---:R0:W1:Y:S02]  /*23a0*/  SHFL.IDX PT, R14, R13, R0, 0x1f ;  /* 0x00001f000d0e7589 */ /* 0x00406400000e0000 */
.L_x_291:
[----:B-1----:R1:W-:Y:S01]  /*23b0*/  STL [R5], R14 ;  /* 0x0000000e05007387 */ /* 0x0023e20000100800 */
[----:B------:R-:W2:Y:S03]  /*23c0*/  LDCU UR4, c[0x0][0x380] ;  /* 0x00007000ff0477ac */ /* 0x000ea60008000800 */
[----:B------:R-:W2:Y:S02]  /*23d0*/  LDL.128 R16, [R1] ;  /* 0x0000000001107983 */ /* 0x000ea40000100c00 */
[----:B--2---:R-:W-:-:S13]  /*23e0*/  ISETP.GE.AND P0, PT, R16, UR4, PT ;  /* 0x0000000410007c0c */ /* 0x004fda000bf06270 */
[----:B-1----:R-:W-:Y:S05]  /*23f0*/  @!P0 EXIT ;  /* 0x000000000000894d */ /* 0x002fea0003800000 */
[----:B------:R1:W5:Y:S04]  /*2400*/  LDL.64 R38, [R1+0x40] ;  /* 0x0000400001267983 */ /* 0x0003680000100a00 */
[----:B------:R1:W5:Y:S04]  /*2410*/  LDL.128 R24, [R1+0x10] ;  /* 0x0000100001187983 */ /* 0x0003680000100c00 */
[----:B------:R1:W5:Y:S04]  /*2420*/  LDL.128 R28, [R1+0x20] ;  /* 0x00002000011c7983 */ /* 0x0003680000100c00 */
[----:B------:R1:W5:Y:S01]  /*2430*/  LDL.128 R32, [R1+0x30] ;  /* 0x0000300001207983 */ /* 0x0003620000100c00 */
[----:B------:R-:W-:-:S02]  /*2440*/  IMAD.MOV R41, RZ, RZ, -R2 ;  /* 0x000000ffff297224 */ /* 0x000fc400078e0a02 */
[----:B------:R-:W-:-:S07]  /*2450*/  IMAD.MOV.U32 R40, RZ, RZ, RZ ;  /* 0x000000ffff287224 */ /* 0x000fce00078e00ff */
.L_x_259:
[----:B------:R-:W-:Y:S01]  /*2460*/  ISETP.NE.AND P0, PT, R41, RZ, PT ;  /* 0x000000ff2900720c */ /* 0x000fe20003f05270 */
[----:B------:R-:W-:Y:S01]  /*2470*/  BSSY.RECONVERGENT B6, `(.L_x_225) ;  /* 0x000013e000067945 */ /* 0x000fe20003800200 */
[----:B------:R-:W-:-:S04]  /*2480*/  IADD3 R40, PT, PT, R40, 0x1, RZ ;  /* 0x0000000128287810 */ /* 0x000fc80007ffe0ff */
[----:B------:R-:W-:-:S04]  /*2490*/  ISETP.NE.AND P1, PT, R40, 0x20, PT ;  /* 0x000000202800780c */ /* 0x000fc80003f25270 */
[----:B------:R-:W-:-:S03]  /*24a0*/  P2R R42, PR, RZ, 0x2 ;  /* 0x00000002ff2a7803 */ /* 0x000fc60000000000 */
[----:B------:R-:W-:Y:S06]  /*24b0*/  @P0 BRA `(.L_x_226) ;  /* 0x0000001000e40947 */ /* 0x000fec0003800000 */
[----:B0-----:R-:W-:Y:S01]  /*24c0*/  MOV R0, 0x0 ;  /* 0x0000000000007802 */ /* 0x001fe20000000f00 */
[----:B------:R0:W-:Y:S01]  /*24d0*/  STL [R1+0x80], R16 ;  /* 0x0000801001007387 */ /* 0x0001e20000100800 */
[----:B------:R-:W2:Y:S01]  /*24e0*/  LDCU.64 UR4, c[0x4][0x8] ;  /* 0x01000100ff0477ac */ /* 0x000ea20008000a00 */
[----:B------:R-:W-:Y:S01]  /*24f0*/  IADD3 R6, P0, PT, R37, 0x80, RZ ;  /* 0x0000008025067810 */ /* 0x000fe20007f1e0ff */
[----:B------:R0:W3:Y:S04]  /*2500*/  LDC.64 R2, c[0x4][R0] ;  /* 0x0100000000027b82 */ /* 0x0000e80000000a00 */
[----:B------:R-:W-:Y:S02]  /*2510*/  IMAD.X R7, RZ, RZ, R22, P0 ;  /* 0x000000ffff077224 */ /* 0x000fe400000e0616 */
[----:B--2---:R-:W-:-:S02]  /*2520*/  IMAD.U32 R4, RZ, RZ, UR4 ;  /* 0x00000004ff047e24 */ /* 0x004fc4000f8e00ff */
[----:B0-----:R-:W-:-:S07]  /*2530*/  IMAD.U32 R5, RZ, RZ, UR5 ;  /* 0x00000005ff057e24 */ /* 0x001fce000f8e00ff */
[----:B------:R-:W-:-:S07]  /*2540*/  LEPC R20, `(.L_x_227) ;  /* 0x000000001014794e */ /* 0x000fce0000000000 */
[----:B-1-3-5:R-:W-:Y:S05]  /*2550*/  CALL.ABS.NOINC R2 ;  /* 0x0000000002007343 */ /* 0x02afea0003c00000 */
.L_x_227:
[----:B------:R-:W-:Y:S01]  /*2560*/  MOV R36, 0x0 ;  /* 0x0000000000247802 */ /* 0x000fe20000000f00 */
[----:B------:R0:W-:Y:S01]  /*2570*/  STL [R1+0x80], R17 ;  /* 0x0000801101007387 */ /* 0x0001e20000100800 */
[----:B------:R-:W1:Y:S01]  /*2580*/  LDCU.64 UR4, c[0x4][0x8] ;  /* 0x01000100ff0477ac */ /* 0x000e620008000a00 */
[----:B------:R-:W-:Y:S01]  /*2590*/  IADD3 R23, P0, PT, R37, 0x80, RZ ;  /* 0x0000008025177810 */ /* 0x000fe20007f1e0ff */
[----:B------:R0:W2:Y:S03]  /*25a0*/  LDC.64 R8, c[0x4][R36] ;  /* 0x0100000024087b82 */ /* 0x0000a60000000a00 */
[----:B------:R-:W-:Y:S01]  /*25b0*/  IADD3.X R2, PT, PT, RZ, R22, RZ, P0, !PT ;  /* 0x00000016ff027210 */ /* 0x000fe200007fe4ff */
[----:B------:R-:W-:-:S03]  /*25c0*/  IMAD.MOV.U32 R6, RZ, RZ, R23 ;  /* 0x000000ffff067224 */ /* 0x000fc600078e0017 */
[----:B------:R-:W-:Y:S01]  /*25d0*/  MOV R7, R2 ;  /* 0x0000000200077202 */ /* 0x000fe20000000f00 */
[----:B-1----:R-:W-:Y:S02]  /*25e0*/  IMAD.U32 R4, RZ, RZ, UR4 ;  /* 0x00000004ff047e24 */ /* 0x002fe4000f8e00ff */
[----:B0-----:R-:W-:-:S07]  /*25f0*/  IMAD.U32 R5, RZ, RZ, UR5 ;  /* 0x00000005ff057e24 */ /* 0x001fce000f8e00ff */
[----:B------:R-:W-:-:S07]  /*2600*/  LEPC R20, `(.L_x_228) ;  /* 0x000000001014794e */ /* 0x000fce0000000000 */
[----:B--2---:R-:W-:Y:S05]  /*2610*/  CALL.ABS.NOINC R8 ;  /* 0x0000000008007343 */ /* 0x004fea0003c00000 */
.L_x_228:
[----:B------:R0:W-:Y:S01]  /*2620*/  STL [R1+0x80], R18 ;  /* 0x0000801201007387 */ /* 0x0001e20000100800 */
[----:B------:R0:W1:Y:S01]  /*2630*/  LDC.64 R8, c[0x4][R36] ;  /* 0x0100000024087b82 */ /* 0x0000620000000a00 */
[----:B------:R-:W2:Y:S01]  /*2640*/  LDCU.64 UR4, c[0x4][0x8] ;  /* 0x01000100ff0477ac */ /* 0x000ea20008000a00 */
[----:B------:R-:W-:Y:S01]  /*2650*/  IMAD.MOV.U32 R6, RZ, RZ, R23 ;  /* 0x000000ffff067224 */ /* 0x000fe200078e0017 */
[----:B------:R-:W-:Y:S01]  /*2660*/  MOV R7, R2 ;  /* 0x0000000200077202 */ /* 0x000fe20000000f00 */
[----:B--2---:R-:W-:Y:S02]  /*2670*/  IMAD.U32 R4, RZ, RZ, UR4 ;  /* 0x00000004ff047e24 */ /* 0x004fe4000f8e00ff */
[----:B0-----:R-:W-:-:S07]  /*2680*/  IMAD.U32 R5, RZ, RZ, UR5 ;  /* 0x00000005ff057e24 */ /* 0x001fce000f8e00ff */
[----:B------:R-:W-:-:S07]  /*2690*/  LEPC R20, `(.L_x_229) ;  /* 0x000000001014794e */ /* 0x000fce0000000000 */
[----:B-1----:R-:W-:Y:S05]  /*26a0*/  CALL.ABS.NOINC R8 ;  /* 0x0000000008007343 */ /* 0x002fea0003c00000 */
.L_x_229:
        /* <DEDUP_REMOVED lines=9> */
.L_x_230:
        /* <DEDUP_REMOVED lines=9> */
.L_x_231:
        /* <DEDUP_REMOVED lines=9> */
.L_x_232:
        /* <DEDUP_REMOVED lines=9> */
.L_x_233:
        /* <DEDUP_REMOVED lines=9> */
.L_x_234:
        /* <DEDUP_REMOVED lines=9> */
.L_x_235:
        /* <DEDUP_REMOVED lines=9> */
.L_x_236:
        /* <DEDUP_REMOVED lines=9> */
.L_x_237:
        /* <DEDUP_REMOVED lines=9> */
.L_x_238:
        /* <DEDUP_REMOVED lines=9> */
.L_x_239:
        /* <DEDUP_REMOVED lines=9> */
.L_x_240:
        /* <DEDUP_REMOVED lines=9> */
.L_x_241:
        /* <DEDUP_REMOVED lines=9> */
.L_x_242:
        /* <DEDUP_REMOVED lines=9> */
.L_x_243:
        /* <DEDUP_REMOVED lines=9> */
.L_x_244:
[----:B------:R-:W2:Y:S01]  /*2f20*/  LDL R0, [R1+0x48] ;  /* 0x0000480001007983 */ /* 0x000ea20000100800 */
[----:B------:R0:W1:Y:S01]  /*2f30*/  LDC.64 R8, c[0x4][R36] ;  /* 0x0100000024087b82 */ /* 0x0000620000000a00 */
[----:B------:R-:W3:Y:S01]  /*2f40*/  LDCU.64 UR4, c[0x4][0x8] ;  /* 0x01000100ff0477ac */ /* 0x000ee20008000a00 */
[----:B------:R-:W-:Y:S01]  /*2f50*/  IMAD.MOV.U32 R6, RZ, RZ, R23 ;  /* 0x000000ffff067224 */ /* 0x000fe200078e0017 */
[----:B------:R-:W-:Y:S01]  /*2f60*/  MOV R7, R2 ;  /* 0x0000000200077202 */ /* 0x000fe20000000f00 */
[----:B---3--:R-:W-:Y:S02]  /*2f70*/  IMAD.U32 R4, RZ, RZ, UR4 ;  /* 0x00000004ff047e24 */ /* 0x008fe4000f8e00ff */
[----:B------:R-:W-:Y:S01]  /*2f80*/  IMAD.U32 R5, RZ, RZ, UR5 ;  /* 0x00000005ff057e24 */ /* 0x000fe2000f8e00ff */
[----:B-12---:R0:W-:Y:S06]  /*2f90*/  STL [R1+0x80], R0 ;  /* 0x0000800001007387 */ /* 0x0061ec0000100800 */
[----:B------:R-:W-:-:S07]  /*2fa0*/  LEPC R20, `(.L_x_245) ;  /* 0x000000001014794e */ /* 0x000fce0000000000 */
[----:B0-----:R-:W-:Y:S05]  /*2fb0*/  CALL.ABS.NOINC R8 ;  /* 0x0000000008007343 */ /* 0x001fea0003c00000 */
.L_x_245:
        /* <DEDUP_REMOVED lines=10> */
.L_x_246:
        /* <DEDUP_REMOVED lines=10> */
.L_x_247:
        /* <DEDUP_REMOVED lines=10> */
.L_x_248:
        /* <DEDUP_REMOVED lines=10> */
.L_x_249:
        /* <DEDUP_REMOVED lines=10> */
.L_x_250:
        /* <DEDUP_REMOVED lines=10> */
.L_x_251:
        /* <DEDUP_REMOVED lines=10> */
.L_x_252:
        /* <DEDUP_REMOVED lines=10> */
.L_x_253:
[----:B------:R-:W2:Y:S01]  /*34c0*/  LDL R0, [R1+0x6c] ;  /* 0x00006c0001007983 */ /* 0x000ea20000100800 */
[----:B------:R0:W1:Y:S01]  /*34d0*/  LDC.64 R8, c[0x4][R36] ;  /* 0x0100000024087b82 */ /* 0x0000620000000a00 */
[----:B------:R-:W3:Y:S01]  /*34e0*/  LDCU.64 UR4, c[0x4][0x8] ;  /* 0x01000100ff0477ac */ /* 0x000ee20008000a00 */
[----:B------:R-:W-:Y:S01]  /*34f0*/  MOV R6, R23 ;  /* 0x0000001700067202 */ /* 0x000fe20000000f00 */
[----:B------:R-:W-:Y:S02]  /*3500*/  IMAD.MOV.U32 R7, RZ, RZ, R2 ;  /* 0x000000ffff077224 */ /* 0x000fe400078e0002 */
[----:B---3--:R-:W-:Y:S02]  /*3510*/  IMAD.U32 R4, RZ, RZ, UR4 ;  /* 0x00000004ff047e24 */ /* 0x008fe4000f8e00ff */
[----:B------:R-:W-:Y:S01]  /*3520*/  IMAD.U32 R5, RZ, RZ, UR5 ;  /* 0x00000005ff057e24 */ /* 0x000fe2000f8e00ff */
[----:B-12---:R0:W-:Y:S06]  /*3530*/  STL [R1+0x80], R0 ;  /* 0x0000800001007387 */ /* 0x0061ec0000100800 */
[----:B------:R-:W-:-:S07]  /*3540*/  LEPC R20, `(.L_x_254) ;  /* 0x000000001014794e */ /* 0x000fce0000000000 */
[----:B0-----:R-:W-:Y:S05]  /*3550*/  CALL.ABS.NOINC R8 ;  /* 0x0000000008007343 */ /* 0x001fea0003c00000 */
.L_x_254:
[----:B------:R-:W2:Y:S01]  /*3560*/  LDL R0, [R1+0x70] ;  /* 0x0000700001007983 */ /* 0x000ea20000100800 */
[----:B------:R0:W1:Y:S01]  /*3570*/  LDC.64 R8, c[0x4][R36] ;  /* 0x0100000024087b82 */ /* 0x0000620000000a00 */
[----:B------:R-:W3:Y:S01]  /*3580*/  LDCU.64 UR4, c[0x4][0x8] ;  /* 0x01000100ff0477ac */ /* 0x000ee20008000a00 */
[----:B------:R-:W-:Y:S02]  /*3590*/  IMAD.MOV.U32 R6, RZ, RZ, R23 ;  /* 0x000000ffff067224 */ /* 0x000fe400078e0017 */
[----:B------:R-:W-:Y:S02]  /*35a0*/  IMAD.MOV.U32 R7, RZ, RZ, R2 ;  /* 0x000000ffff077224 */ /* 0x000fe400078e0002 */
[----:B---3--:R-:W-:Y:S01]  /*35b0*/  IMAD.U32 R4, RZ, RZ, UR4 ;  /* 0x00000004ff047e24 */ /* 0x008fe2000f8e00ff */
[----:B------:R-:W-:Y:S01]  /*35c0*/  MOV R5, UR5 ;  /* 0x0000000500057c02 */ /* 0x000fe20008000f00 */
[----:B-12---:R0:W-:Y:S06]  /*35d0*/  STL [R1+0x80], R0 ;  /* 0x0000800001007387 */ /* 0x0061ec0000100800 */
[----:B------:R-:W-:-:S07]  /*35e0*/  LEPC R20, `(.L_x_255) ;  /* 0x000000001014794e */ /* 0x000fce0000000000 */
[----:B0-----:R-:W-:Y:S05]  /*35f0*/  CALL.ABS.NOINC R8 ;  /* 0x0000000008007343 */ /* 0x001fea0003c00000 */
.L_x_255:
[----:B------:R-:W2:Y:S01]  /*3600*/  LDL R0, [R1+0x74] ;  /* 0x0000740001007983 */ /* 0x000ea20000100800 */
[----:B------:R0:W1:Y:S01]  /*3610*/  LDC.64 R8, c[0x4][R36] ;  /* 0x0100000024087b82 */ /* 0x0000620000000a00 */
[----:B------:R-:W3:Y:S01]  /*3620*/  LDCU.64 UR4, c[0x4][0x8] ;  /* 0x01000100ff0477ac */ /* 0x000ee20008000a00 */
[----:B------:R-:W-:Y:S01]  /*3630*/  IMAD.MOV.U32 R6, RZ, RZ, R23 ;  /* 0x000000ffff067224 */ /* 0x000fe200078e0017 */
[----:B------:R-:W-:Y:S02]  /*3640*/  MOV R7, R2 ;  /* 0x0000000200077202 */ /* 0x000fe40000000f00 */
[----:B---3--:R-:W-:Y:S01]  /*3650*/  MOV R4, UR4 ;  /* 0x0000000400047c02 */ /* 0x008fe20008000f00 */
[----:B------:R-:W-:Y:S01]  /*3660*/  IMAD.U32 R5, RZ, RZ, UR5 ;  /* 0x00000005ff057e24 */ /* 0x000fe2000f8e00ff */
[----:B-12---:R0:W-:Y:S06]  /*3670*/  STL [R1+0x80], R0 ;  /* 0x0000800001007387 */ /* 0x0061ec0000100800 */
[----:B------:R-:W-:-:S07]  /*3680*/  LEPC R20, `(.L_x_256) ;  /* 0x000000001014794e */ /* 0x000fce0000000000 */
[----:B0-----:R-:W-:Y:S05]  /*3690*/  CALL.ABS.NOINC R8 ;  /* 0x0000000008007343 */ /* 0x001fea0003c00000 */
.L_x_256:
        /* <DEDUP_REMOVED lines=10> */
.L_x_257:
        /* <DEDUP_REMOVED lines=10> */
.L_x_258:
[----:B------:R0:W1:Y:S01]  /*37e0*/  LDC.64 R2, c[0x4][R36] ;  /* 0x0100000024027b82 */ /* 0x0000620000000a00 */
[----:B------:R-:W2:Y:S01]  /*37f0*/  LDCU.64 UR4, c[0x4][0x10] ;  /* 0x01000200ff0477ac */ /* 0x000ea20008000a00 */
[----:B------:R-:W-:Y:S02]  /*3800*/  CS2R R6, SRZ ;  /* 0x0000000000067805 */ /* 0x000fe4000001ff00 */
[----:B--2---:R-:W-:Y:S01]  /*3810*/  MOV R4, UR4 ;  /* 0x0000000400047c02 */ /* 0x004fe20008000f00 */
[----:B0-----:R-:W-:-:S07]  /*3820*/  IMAD.U32 R5, RZ, RZ, UR5 ;  /* 0x00000005ff057e24 */ /* 0x001fce000f8e00ff */
[----:B------:R-:W-:-:S07]  /*3830*/  LEPC R20, `(.L_x_226) ;  /* 0x000000001014794e */ /* 0x000fce0000000000 */
[----:B-1----:R-:W-:Y:S05]  /*3840*/  CALL.ABS.NOINC R2 ;  /* 0x0000000002007343 */ /* 0x002fea0003c00000 */
.L_x_226:
[----:B------:R-:W-:Y:S05]  /*3850*/  BSYNC.RECONVERGENT B6 ;  /* 0x0000000000067941 */ /* 0x000fea0003800200 */
.L_x_225:
[----:B------:R-:W-:Y:S01]  /*3860*/  ISETP.NE.AND P6, PT, R42, RZ, PT ;  /* 0x000000ff2a00720c */ /* 0x000fe20003fc5270 */
[----:B------:R-:W-:-:S12]  /*3870*/  VIADD R41, R41, 0x1 ;  /* 0x0000000129297836 */ /* 0x000fd80000000000 */
[----:B------:R-:W-:Y:S05]  /*3880*/  @P6 BRA `(.L_x_259) ;  /* 0xffffffe800f46947 */ /* 0x000fea000383ffff */
[----:B------:R-:W-:Y:S05]  /*3890*/  EXIT ;  /* 0x000000000000794d */ /* 0x000fea0003800000 */
.L_x_224:
[----:B------:R-:W-:Y:S02]  /*38a0*/  HFMA2 R11, -RZ, RZ, 0, 1.847743988037109375e-06 ;  /* 0x0000001fff0b7431 */ /* 0x000fe400000001ff */
[----:B------:R-:W-:Y:S01]  /*38b0*/  IMAD.MOV.U32 R15, RZ, RZ, -0x1 ;  /* 0xffffffffff0f7424 */ /* 0x000fe200078e00ff */
[----:B------:R-:W-:-:S04]  /*38c0*/  LOP3.LUT R10, R5, 0x8, RZ, 0x3c, !PT ;  /* 0x00000008050a7812 */ /* 0x000fc800078e3cff */
[----:B------:R-:W-:-:S07]  /*38d0*/  IADD3 R10, PT, PT, R1, R10, RZ ;  /* 0x0000000a010a7210 */ /* 0x000fce0007ffe0ff */
[----:B0----5:R-:W-:Y:S05]  /*38e0*/  WARPSYNC.COLLECTIVE R15, `(.L_x_260) ;  /* 0x000000000f087348 */ /* 0x021fea0003c00000 */
[----:B-----5:R1:W2:Y:S02]  /*38f0*/  SHFL.IDX P6, R14, R13, R12, R11 ;  /* 0x0000000c0d0e7389 */ /* 0x0202a400000c000b */
[----:B012---:R-:W-:Y:S05]  /*3900*/  ENDCOLLECTIVE ;  /* 0x000000000000791b */ /* 0x007fea0003800000 */
.L_x_260:
[----:B------:R-:W-:-:S05]  /*3910*/  IMAD.MOV.U32 R0, RZ, RZ, R14 ;  /* 0x000000ffff007224 */ /* 0x000fca00078e000e */
[----:B------:R0:W-:Y:S04]  /*3920*/  STL [R9], R0 ;  /* 0x0000000009007387 */ /* 0x0001e80000100800 */
[----:B------:R0:W5:Y:S01]  /*3930*/  LDL R13, [R10] ;  /* 0x000000000a0d7983 */ /* 0x0001620000100800 */
[----:B------:R-:W-:Y:S02]  /*3940*/  LOP3.LUT R3, R2, 0x2, RZ, 0x3c, !PT ;  /* 0x0000000202037812 */ /* 0x000fe400078e3cff */
[----:B------:R-:W-:-:S03]  /*3950*/  LOP3.LUT R4, R5, 0xc, RZ, 0x3c, !PT ;  /* 0x0000000c05047812 */ /* 0x000fc600078e3cff */
[----:B------:R-:W-:Y:S01]  /*3960*/  IMAD.MOV.U32 R12, RZ, RZ, R3 ;  /* 0x000000ffff0c7224 */ /* 0x000fe200078e0003 */
[----:B------:R-:W-:-:S07]  /*3970*/  IADD3 R7, PT, PT, R1, R4, RZ ;  /* 0x0000000401077210 */ /* 0x000fce0007ffe0ff */
[----:B0----5:R-:W-:Y:S05]  /*3980*/  WARPSYNC.COLLECTIVE R15, `(.L_x_261) ;  /* 0x000000000f087348 */ /* 0x021fea0003c00000 */
[----:B-----5:R1:W2:Y:S02]  /*3990*/  SHFL.IDX P6, R14, R13, R12, R11 ;  /* 0x0000000c0d0e7389 */ /* 0x0202a400000c000b */
[----:B012---:R-:W-:Y:S05]  /*39a0*/  ENDCOLLECTIVE ;  /* 0x000000000000791b */ /* 0x007fea0003800000 */
.L_x_261:
        /* <DEDUP_REMOVED lines=10> */
.L_x_262:
        /* <DEDUP_REMOVED lines=10> */
.L_x_263:
        /* <DEDUP_REMOVED lines=10> */
.L_x_264:
        /* <DEDUP_REMOVED lines=10> */
.L_x_265:
        /* <DEDUP_REMOVED lines=10> */
.L_x_266:
        /* <DEDUP_REMOVED lines=10> */
.L_x_267:
        /* <DEDUP_REMOVED lines=10> */
.L_x_268:
        /* <DEDUP_REMOVED lines=10> */
.L_x_269:
        /* <DEDUP_REMOVED lines=10> */
.L_x_270:
        /* <DEDUP_REMOVED lines=10> */
.L_x_271:
        /* <DEDUP_REMOVED lines=10> */
.L_x_272:
        /* <DEDUP_REMOVED lines=10> */
.L_x_273:
        /* <DEDUP_REMOVED lines=10> */
.L_x_274:
        /* <DEDUP_REMOVED lines=10> */
.L_x_275:
        /* <DEDUP_REMOVED lines=10> */
.L_x_276:
        /* <DEDUP_REMOVED lines=10> */
.L_x_277:
        /* <DEDUP_REMOVED lines=10> */
.L_x_278:
        /* <DEDUP_REMOVED lines=10> */
.L_x_279:
        /* <DEDUP_REMOVED lines=10> */
.L_x_280:
        /* <DEDUP_REMOVED lines=10> */
.L_x_281:
        /* <DEDUP_REMOVED lines=10> */
.L_x_282:
        /* <DEDUP_REMOVED lines=10> */
.L_x_283:
        /* <DEDUP_REMOVED lines=10> */
.L_x_284:
        /* <DEDUP_REMOVED lines=10> */
.L_x_285:
        /* <DEDUP_REMOVED lines=10> */
.L_x_286:
        /* <DEDUP_REMOVED lines=10> */
.L_x_287:
        /* <DEDUP_REMOVED lines=10> */
.L_x_288:
        /* <DEDUP_REMOVED lines=10> */
.L_x_289:
[----:B------:R-:W-:-:S05]  /*4b30*/  IMAD.MOV.U32 R4, RZ, RZ, R14 ;  /* 0x000000ffff047224 */ /* 0x000fca00078e000e */
[----:B------:R0:W-:Y:S04]  /*4b40*/  STL [R7], R4 ;  /* 0x0000000407007387 */ /* 0x0001e80000100800 */
[----:B------:R0:W5:Y:S01]  /*4b50*/  LDL R13, [R5] ;  /* 0x00000000050d7983 */ /* 0x0001620000100800 */
[----:B------:R-:W-:-:S05]  /*4b60*/  LOP3.LUT R0, R2, 0x1f, RZ, 0x3c, !PT ;  /* 0x0000001f02007812 */ /* 0x000fca00078e3cff */
[----:B------:R-:W-:-:S07]  /*4b70*/  IMAD.MOV.U32 R12, RZ, RZ, R0 ;  /* 0x000000ffff0c7224 */ /* 0x000fce00078e0000 */
[----:B0----5:R-:W-:Y:S05]  /*4b80*/  WARPSYNC.COLLECTIVE R15, `(.L_x_290) ;  /* 0x000000000f087348 */ /* 0x021fea0003c00000 */
[----:B-----5:R1:W2:Y:S02]  /*4b90*/  SHFL.IDX P6, R14, R13, R12, R11 ;  /* 0x0000000c0d0e7389 */ /* 0x0202a400000c000b */
[----:B012---:R-:W-:Y:S05]  /*4ba0*/  ENDCOLLECTIVE ;  /* 0x000000000000791b */ /* 0x007fea0003800000 */
.L_x_290:
[----:B------:R-:W-:Y:S05]  /*4bb0*/  BRA `(.L_x_291) ;  /* 0xffffffd400fc7947 */ /* 0x000fea000383ffff */
.L_x_292:
        /* <DEDUP_REMOVED lines=12> */
.L_x_294:


//--------------------- .nv.global.init           --------------------------
	.section	.nv.global.init,"aw",@progbits
.nv.global.init:
	.type		$str$1,@object
	.size		$str$1,($str - $str$1)
$str$1:
        /*0000*/ 	.byte	0x0a, 0x00
	.type		$str,@object
	.size		$str,(.L_0 - $str)
$str:
        /*0002*/ 	.byte	0x25, 0x64, 0x20, 0x00
.L_0:


//--------------------- .nv.shared.reserved.0     --------------------------
	.section	.nv.shared.reserved.0,"aw",@nobits
	.weak		__nv_reservedSMEM_offset_0_alias
	.size		__nv_reservedSMEM_offset_0_alias, 0, 64
	.other		__nv_reservedSMEM_offset_0_alias,@"STO_CUDA_RESERVED_SHARED STV_DEFAULT"
__nv_reservedSMEM_offset_0_alias:
	.zero		0
	.zero		64


//--------------------- .nv.constant0._Z1tIiEvi   --------------------------
	.section	.nv.constant0._Z1tIiEvi,"a",@progbits
	.sectionflags	@""
	.align	4
.nv.constant0._Z1tIiEvi:
	.zero		900


//--------------------- .nv.constant0._Z5t_badi   --------------------------
	.section	.nv.constant0._Z5t_badi,"a",@progbits
	.sectionflags	@""
	.align	4
.nv.constant0._Z5t_badi:
	.zero		900


//--------------------- SYMBOLS --------------------------

	.type		.nv.reservedSmem.offset0,@object
	.size		.nv.reservedSmem.offset0,0x4
	.type		vprintf,@function
